	.target	sm_90a

	.elftype	@"ET_EXEC"


//--------------------- .note.nv.tkinfo           --------------------------
	.section	.note.nv.tkinfo,"",@"SHT_NOTE"
	.sectionflags	@"SHF_NOTE_NV_TKINFO"
	.tkinfo
        /*0018*/ 	.word	0x00000002
        /*0030*/ 	.string	""
        /*0030*/ 	.string	"ptxas"
        /*0030*/ 	.string	"Cuda compilation tools, release 13.0, V13.0.88"
        /*0030*/ 	.string	"Build cuda_13.0.r13.0/compiler.36424714_0"
        /*0030*/ 	.string	"-arch sm_90a -m 64 "



//--------------------- .note.nv.cuinfo           --------------------------
	.section	.note.nv.cuinfo,"",@"SHT_NOTE"
	.sectionflags	@"SHF_NOTE_NV_CUINFO"
        /*0018*/ 	.short	0x0002
        /*001a*/ 	.short	0x005a
        /*001c*/ 	.short	0x0082
	.zero		2


//--------------------- .nv.info                  --------------------------
	.section	.nv.info,"",@"SHT_CUDA_INFO"
	.align	4


	//----- nvinfo : EIATTR_REGCOUNT
	.align		4
        /*0000*/ 	.byte	0x04, 0x2f
        /*0002*/ 	.short	(.L_15 - .L_14)
	.align		4
.L_14:
        /*0004*/ 	.word	index@(_ZN7cutlass13device_kernelINS_4gemm6kernel13GemmUniversalIN4cute5tupleIJiiiiEEENS1_10collective13CollectiveMmaINS1_34MainloopSm90TmaGmmaWarpSpecializedILi3ENS5_IJNS4_1CILi8EEENSA_ILi1EEESC_EEENS1_35KernelTmaWarpSpecializedCooperativeEEENS5_IJNSA_ILi128EEESG_NSA_ILi64EEEEEENS_10tfloat32_tENS5_IJlSC_lEEESJ_SK_NS4_8TiledMMAINS4_8MMA_AtomIJNS4_4SM904GMMA30MMA_64x128x8_F32TF32TF32_SS_TNILNSO_7ScaleInE1ELSQ_1EEEEEENS4_6LayoutINS5_IJNSA_ILi2EEESC_SC_EEENS5_IJSC_NSA_ILi0EEESW_EEEEENS5_IJNS4_10UnderscoreESZ_SZ_EEEEENS4_13SM90_TMA_LOADENS4_14ComposedLayoutINS4_7SwizzleILi3ELi4ELi3EEENS4_18smem_ptr_flag_bitsILi32EEENST_INS5_IJSB_NSA_ILi32EEEEEENS5_IJS18_SC_EEEEEEEvNS4_8identityENS4_23SM90_TMA_LOAD_MULTICASTES1C_vS1D_EENS_8epilogue10collective6detail29Sm90TmaWarpSpecializedAdapterINS1H_15DefaultEpilogueISJ_SK_SK_NS1G_6thread17LinearCombinationISJ_Li1EffLNS1L_9ScaleType4KindE0ELNS_15FloatRoundStyleE2ESJ_EENS1_15EpilogueDefaultEEEEEvvEEEEvNT_6ParamsE)
        /*0008*/ 	.word	0x000000a8


	//----- nvinfo : EIATTR_FRAME_SIZE
	.align		4
.L_15:
        /*000c*/ 	.byte	0x04, 0x11
        /*000e*/ 	.short	(.L_17 - .L_16)
	.align		4
.L_16:
        /*0010*/ 	.word	index@(_ZN7cutlass13device_kernelINS_4gemm6kernel13GemmUniversalIN4cute5tupleIJiiiiEEENS1_10collective13CollectiveMmaINS1_34MainloopSm90TmaGmmaWarpSpecializedILi3ENS5_IJNS4_1CILi8EEENSA_ILi1EEESC_EEENS1_35KernelTmaWarpSpecializedCooperativeEEENS5_IJNSA_ILi128EEESG_NSA_ILi64EEEEEENS_10tfloat32_tENS5_IJlSC_lEEESJ_SK_NS4_8TiledMMAINS4_8MMA_AtomIJNS4_4SM904GMMA30MMA_64x128x8_F32TF32TF32_SS_TNILNSO_7ScaleInE1ELSQ_1EEEEEENS4_6LayoutINS5_IJNSA_ILi2EEESC_SC_EEENS5_IJSC_NSA_ILi0EEESW_EEEEENS5_IJNS4_10UnderscoreESZ_SZ_EEEEENS4_13SM90_TMA_LOADENS4_14ComposedLayoutINS4_7SwizzleILi3ELi4ELi3EEENS4_18smem_ptr_flag_bitsILi32EEENST_INS5_IJSB_NSA_ILi32EEEEEENS5_IJS18_SC_EEEEEEEvNS4_8identityENS4_23SM90_TMA_LOAD_MULTICASTES1C_vS1D_EENS_8epilogue10collective6detail29Sm90TmaWarpSpecializedAdapterINS1H_15DefaultEpilogueISJ_SK_SK_NS1G_6thread17LinearCombinationISJ_Li1EffLNS1L_9ScaleType4KindE0ELNS_15FloatRoundStyleE2ESJ_EENS1_15EpilogueDefaultEEEEEvvEEEEvNT_6ParamsE)
        /*0014*/ 	.word	0x00000000


	//----- nvinfo : EIATTR_MIN_STACK_SIZE
	.align		4
.L_17:
        /*0018*/ 	.byte	0x04, 0x12
        /*001a*/ 	.short	(.L_19 - .L_18)
	.align		4
.L_18:
        /*001c*/ 	.word	index@(_ZN7cutlass13device_kernelINS_4gemm6kernel13GemmUniversalIN4cute5tupleIJiiiiEEENS1_10collective13CollectiveMmaINS1_34MainloopSm90TmaGmmaWarpSpecializedILi3ENS5_IJNS4_1CILi8EEENSA_ILi1EEESC_EEENS1_35KernelTmaWarpSpecializedCooperativeEEENS5_IJNSA_ILi128EEESG_NSA_ILi64EEEEEENS_10tfloat32_tENS5_IJlSC_lEEESJ_SK_NS4_8TiledMMAINS4_8MMA_AtomIJNS4_4SM904GMMA30MMA_64x128x8_F32TF32TF32_SS_TNILNSO_7ScaleInE1ELSQ_1EEEEEENS4_6LayoutINS5_IJNSA_ILi2EEESC_SC_EEENS5_IJSC_NSA_ILi0EEESW_EEEEENS5_IJNS4_10UnderscoreESZ_SZ_EEEEENS4_13SM90_TMA_LOADENS4_14ComposedLayoutINS4_7SwizzleILi3ELi4ELi3EEENS4_18smem_ptr_flag_bitsILi32EEENST_INS5_IJSB_NSA_ILi32EEEEEENS5_IJS18_SC_EEEEEEEvNS4_8identityENS4_23SM90_TMA_LOAD_MULTICASTES1C_vS1D_EENS_8epilogue10collective6detail29Sm90TmaWarpSpecializedAdapterINS1H_15DefaultEpilogueISJ_SK_SK_NS1G_6thread17LinearCombinationISJ_Li1EffLNS1L_9ScaleType4KindE0ELNS_15FloatRoundStyleE2ESJ_EENS1_15EpilogueDefaultEEEEEvvEEEEvNT_6ParamsE)
        /*0020*/ 	.word	0x00000000
.L_19:


//--------------------- .nv.compat                --------------------------
	.section	.nv.compat,"",@"SHT_CUDA_COMPAT_INFO"
	.align	4
        /*0000*/ 	.byte	0x02, 0x09, 0x01, 0x00, 0x02, 0x02, 0x04, 0x00, 0x02, 0x05, 0x05, 0x00, 0x03, 0x07, 0x01, 0x01
        /*0010*/ 	.byte	0x02, 0x03, 0x01, 0x00, 0x02, 0x06, 0x01, 0x00, 0x04, 0x0b, 0x08, 0x00, 0x00, 0x00, 0x00, 0x00
        /*0020*/ 	.byte	0x00, 0x00, 0x00, 0x00


//--------------------- .nv.info._ZN7cutlass13device_kernelINS_4gemm6kernel13GemmUniversalIN4cute5tupleIJiiiiEEENS1_10collective13CollectiveMmaINS1_34MainloopSm90TmaGmmaWarpSpecializedILi3ENS5_IJNS4_1CILi8EEENSA_ILi1EEESC_EEENS1_35KernelTmaWarpSpecializedCooperativeEEENS5_IJNSA_ILi128EEESG_NSA_ILi64EEEEEENS_10tfloat32_tENS5_IJlSC_lEEESJ_SK_NS4_8TiledMMAINS4_8MMA_AtomIJNS4_4SM904GMMA30MMA_64x128x8_F32TF32TF32_SS_TNILNSO_7ScaleInE1ELSQ_1EEEEEENS4_6LayoutINS5_IJNSA_ILi2EEESC_SC_EEENS5_IJSC_NSA_ILi0EEESW_EEEEENS5_IJNS4_10UnderscoreESZ_SZ_EEEEENS4_13SM90_TMA_LOADENS4_14ComposedLayoutINS4_7SwizzleILi3ELi4ELi3EEENS4_18smem_ptr_flag_bitsILi32EEENST_INS5_IJSB_NSA_ILi32EEEEEENS5_IJS18_SC_EEEEEEEvNS4_8identityENS4_23SM90_TMA_LOAD_MULTICASTES1C_vS1D_EENS_8epilogue10collective6detail29Sm90TmaWarpSpecializedAdapterINS1H_15DefaultEpilogueISJ_SK_SK_NS1G_6thread17LinearCombinationISJ_Li1EffLNS1L_9ScaleType4KindE0ELNS_15FloatRoundStyleE2ESJ_EENS1_15EpilogueDefaultEEEEEvvEEEEvNT_6ParamsE --------------------------
	.section	.nv.info._ZN7cutlass13device_kernelINS_4gemm6kernel13GemmUniversalIN4cute5tupleIJiiiiEEENS1_10collective13CollectiveMmaINS1_34MainloopSm90TmaGmmaWarpSpecializedILi3ENS5_IJNS4_1CILi8EEENSA_ILi1EEESC_EEENS1_35KernelTmaWarpSpecializedCooperativeEEENS5_IJNSA_ILi128EEESG_NSA_ILi64EEEEEENS_10tfloat32_tENS5_IJlSC_lEEESJ_SK_NS4_8TiledMMAINS4_8MMA_AtomIJNS4_4SM904GMMA30MMA_64x128x8_F32TF32TF32_SS_TNILNSO_7ScaleInE1ELSQ_1EEEEEENS4_6LayoutINS5_IJNSA_ILi2EEESC_SC_EEENS5_IJSC_NSA_ILi0EEESW_EEEEENS5_IJNS4_10UnderscoreESZ_SZ_EEEEENS4_13SM90_TMA_LOADENS4_14ComposedLayoutINS4_7SwizzleILi3ELi4ELi3EEENS4_18smem_ptr_flag_bitsILi32EEENST_INS5_IJSB_NSA_ILi32EEEEEENS5_IJS18_SC_EEEEEEEvNS4_8identityENS4_23SM90_TMA_LOAD_MULTICASTES1C_vS1D_EENS_8epilogue10collective6detail29Sm90TmaWarpSpecializedAdapterINS1H_15DefaultEpilogueISJ_SK_SK_NS1G_6thread17LinearCombinationISJ_Li1EffLNS1L_9ScaleType4KindE0ELNS_15FloatRoundStyleE2ESJ_EENS1_15EpilogueDefaultEEEEEvvEEEEvNT_6ParamsE,"",@"SHT_CUDA_INFO"
	.sectionflags	@""
	.align	4


	//----- nvinfo : EIATTR_CUDA_API_VERSION
	.align		4
        /*0000*/ 	.byte	0x04, 0x37
        /*0002*/ 	.short	(.L_21 - .L_20)
.L_20:
        /*0004*/ 	.word	0x00000082


	//----- nvinfo : EIATTR_KPARAM_INFO
	.align		4
.L_21:
        /*0008*/ 	.byte	0x04, 0x17
        /*000a*/ 	.short	(.L_23 - .L_22)
.L_22:
        /*000c*/ 	.word	0x00000000
        /*0010*/ 	.short	0x0000
        /*0012*/ 	.short	0x0070
        /*0014*/ 	.byte	0x00, 0xf0, 0x01, 0x10


	//----- nvinfo : EIATTR_SPARSE_MMA_MASK
	.align		4
.L_23:
        /*0018*/ 	.byte	0x03, 0x50
        /*001a*/ 	.short	0x0000


	//----- nvinfo : EIATTR_MAXREG_COUNT
	.align		4
        /*001c*/ 	.byte	0x03, 0x1b
        /*001e*/ 	.short	0x00a8


	//----- nvinfo : EIATTR_NUM_BARRIERS
	.align		4
        /*0020*/ 	.byte	0x02, 0x4c
        /*0022*/ 	.byte	0x01
	.zero		1


	//----- nvinfo : EIATTR_EXTERNS
	.align		4
        /*0024*/ 	.byte	0x04, 0x0f
        /*0026*/ 	.short	(.L_25 - .L_24)


	//   ....[0]....
	.align		4
.L_24:
        /*0028*/ 	.word	index@(__assertfail)


	//----- nvinfo : EIATTR_MERCURY_ISA_VERSION
	.align		4
.L_25:
        /*002c*/ 	.byte	0x03, 0x5f
        /*002e*/ 	.short	0x0101


	//----- nvinfo : EIATTR_INT_WARP_WIDE_INSTR_OFFSETS
	.align		4
        /*0030*/ 	.byte	0x04, 0x31
        /*0032*/ 	.short	(.L_27 - .L_26)


	//   ....[0]....
.L_26:
        /*0034*/ 	.word	0x000004a0


	//   ....[1]....
        /*0038*/ 	.word	0x000004d0


	//   ....[2]....
        /*003c*/ 	.word	0x00000680


	//   ....[3]....
        /*0040*/ 	.word	0x00002260


	//----- nvinfo : EIATTR_COOP_GROUP_MASK_REGIDS
	.align		4
.L_27:
        /*0044*/ 	.byte	0x04, 0x29
        /*0046*/ 	.short	(.L_29 - .L_28)


	//   ....[0]....
.L_28:
        /*0048*/ 	.word	0xffffffff


	//   ....[1]....
        /*004c*/ 	.word	0xffffffff


	//   ....[2]....
        /*0050*/ 	.word	0xffffffff


	//   ....[3]....
        /*0054*/ 	.word	0xffffffff


	//   ....[4]....
        /*0058*/ 	.word	0xffffffff


	//   ....[5]....
        /*005c*/ 	.word	0xffffffff


	//----- nvinfo : EIATTR_COOP_GROUP_INSTR_OFFSETS
	.align		4
.L_29:
        /*0060*/ 	.byte	0x04, 0x28
        /*0062*/ 	.short	(.L_31 - .L_30)


	//   ....[0]....
.L_30:
        /*0064*/ 	.word	0x00000060


	//   ....[1]....
        /*0068*/ 	.word	0x00000070


	//   ....[2]....
        /*006c*/ 	.word	0x00000130


	//   ....[3]....
        /*0070*/ 	.word	0x000002e0


	//   ....[4]....
        /*0074*/ 	.word	0x000007e0


	//   ....[5]....
        /*0078*/ 	.word	0x00001460


	//----- nvinfo : EIATTR_REG_RECONFIG
	.align		4
.L_31:
        /*007c*/ 	.byte	0x01, 0x54
	.zero		2


	//----- nvinfo : EIATTR_SYSCALL_OFFSETS
	.align		4
        /*0080*/ 	.byte	0x04, 0x46
        /*0082*/ 	.short	(.L_33 - .L_32)


	//   ....[0]....
.L_32:
        /*0084*/ 	.word	0x00001650


	//----- nvinfo : EIATTR_MBARRIER_INSTR_OFFSETS
	.align		4
.L_33:
        /*0088*/ 	.byte	0x04, 0x39
        /*008a*/ 	.short	(.L_35 - .L_34)


	//   ....[0]....
.L_34:
        /*008c*/ 	.word	0x00000260
        /*0090*/ 	.word	0x000000ff
        /*0094*/ 	.word	0x00000000
        /*0098*/ 	.short	0x0100
        /*009a*/ 	.byte	0x08
	.zero		1


	//   ....[1]....
        /*009c*/ 	.word	0x00000270
        /*00a0*/ 	.word	0x000000ff
        /*00a4*/ 	.word	0x00000018
        /*00a8*/ 	.short	0x0100
        /*00aa*/ 	.byte	0x08
	.zero		1


	//   ....[2]....
        /*00ac*/ 	.word	0x00000280
        /*00b0*/ 	.word	0x000000ff
        /*00b4*/ 	.word	0x00000008
        /*00b8*/ 	.short	0x0100
        /*00ba*/ 	.byte	0x08
	.zero		1


	//   ....[3]....
        /*00bc*/ 	.word	0x00000290
        /*00c0*/ 	.word	0x000000ff
        /*00c4*/ 	.word	0x00000020
        /*00c8*/ 	.short	0x0100
        /*00ca*/ 	.byte	0x08
	.zero		1


	//   ....[4]....
        /*00cc*/ 	.word	0x000002a0
        /*00d0*/ 	.word	0x000000ff
        /*00d4*/ 	.word	0x00000010
        /*00d8*/ 	.short	0x0100
        /*00da*/ 	.byte	0x08
	.zero		1


	//   ....[5]....
        /*00dc*/ 	.word	0x000002b0
        /*00e0*/ 	.word	0x000000ff
        /*00e4*/ 	.word	0x00000028
        /*00e8*/ 	.short	0x0100
        /*00ea*/ 	.byte	0x08
	.zero		1


	//   ....[6]....
        /*00ec*/ 	.word	0x00000710
        /*00f0*/ 	.word	0x000000ff
        /*00f4*/ 	.word	0x00000040
        /*00f8*/ 	.short	0x0100
        /*00fa*/ 	.byte	0x06
	.zero		1


	//   ....[7]....
        /*00fc*/ 	.word	0x00000790
        /*0100*/ 	.word	0x000000ff
        /*0104*/ 	.word	0x00000048
        /*0108*/ 	.short	0x0100
        /*010a*/ 	.byte	0x06
	.zero		1


	//   ....[8]....
        /*010c*/ 	.word	0x00001710
        /*0110*/ 	.word	0x00000003
        /*0114*/ 	.word	0x00000000
        /*0118*/ 	.short	0x010a
        /*011a*/ 	.byte	0x3f
	.zero		1


	//   ....[9]....
        /*011c*/ 	.word	0x00001770
        /*0120*/ 	.word	0x00000003
        /*0124*/ 	.word	0x00000000
        /*0128*/ 	.short	0x010a
        /*012a*/ 	.byte	0x3f
	.zero		1


	//   ....[10]....
        /*012c*/ 	.word	0x00001cb0
        /*0130*/ 	.word	0x00000005
        /*0134*/ 	.word	0x00000000
        /*0138*/ 	.short	0x010a
        /*013a*/ 	.byte	0x3f
	.zero		1


	//   ....[11]....
        /*013c*/ 	.word	0x00001cf0
        /*0140*/ 	.word	0x00000005
        /*0144*/ 	.word	0x00000000
        /*0148*/ 	.short	0x010a
        /*014a*/ 	.byte	0x3f
	.zero		1


	//   ....[12]....
        /*014c*/ 	.word	0x00002110
        /*0150*/ 	.word	0x00000004
        /*0154*/ 	.word	0x00000000
        /*0158*/ 	.short	0x0101
        /*015a*/ 	.byte	0x3f
	.zero		1


	//   ....[13]....
        /*015c*/ 	.word	0x00002300
        /*0160*/ 	.word	0x00000000
        /*0164*/ 	.word	0x00000000
        /*0168*/ 	.short	0x0101
        /*016a*/ 	.byte	0x3f
	.zero		1


	//   ....[14]....
        /*016c*/ 	.word	0x00007400
        /*0170*/ 	.word	0x00000017
        /*0174*/ 	.word	0x00000018
        /*0178*/ 	.short	0x010a
        /*017a*/ 	.byte	0x3f
	.zero		1


	//   ....[15]....
        /*017c*/ 	.word	0x00007840
        /*0180*/ 	.word	0x00000006
        /*0184*/ 	.word	0x00000048
        /*0188*/ 	.short	0x0101
        /*018a*/ 	.byte	0x3f
	.zero		1


	//   ....[16]....
        /*018c*/ 	.word	0x00007f90
        /*0190*/ 	.word	0x00000007
        /*0194*/ 	.word	0x00000000
        /*0198*/ 	.short	0x010a
        /*019a*/ 	.byte	0x3f
	.zero		1


	//   ....[17]....
        /*019c*/ 	.word	0x00008010
        /*01a0*/ 	.word	0x00000004
        /*01a4*/ 	.word	0x00000000
        /*01a8*/ 	.short	0x010a
        /*01aa*/ 	.byte	0x3f
	.zero		1


	//   ....[18]....
        /*01ac*/ 	.word	0x000080a0
        /*01b0*/ 	.word	0x00000005
        /*01b4*/ 	.word	0x00000000
        /*01b8*/ 	.short	0x010a
        /*01ba*/ 	.byte	0x3f
	.zero		1


	//   ....[19]....
        /*01bc*/ 	.word	0x00008100
        /*01c0*/ 	.word	0x00000003
        /*01c4*/ 	.word	0x00000000
        /*01c8*/ 	.short	0x010a
        /*01ca*/ 	.byte	0x3f
	.zero		1


	//   ....[20]....
        /*01cc*/ 	.word	0x00008150
        /*01d0*/ 	.word	0x00000005
        /*01d4*/ 	.word	0x00000000
        /*01d8*/ 	.short	0x010a
        /*01da*/ 	.byte	0x3f
	.zero		1


	//   ....[21]....
        /*01dc*/ 	.word	0x00008220
        /*01e0*/ 	.word	0x00000017
        /*01e4*/ 	.word	0x00000018
        /*01e8*/ 	.short	0x010a
        /*01ea*/ 	.byte	0x3f
	.zero		1


	//   ....[22]....
        /*01ec*/ 	.word	0x000082f0
        /*01f0*/ 	.word	0x00000007
        /*01f4*/ 	.word	0x00000000
        /*01f8*/ 	.short	0x010a
        /*01fa*/ 	.byte	0x3f
	.zero		1


	//   ....[23]....
        /*01fc*/ 	.word	0x00008340
        /*0200*/ 	.word	0x00000004
        /*0204*/ 	.word	0x00000000
        /*0208*/ 	.short	0x010a
        /*020a*/ 	.byte	0x3f
	.zero		1


	//----- nvinfo : EIATTR_NUM_MBARRIERS
	.align		4
.L_35:
        /*020c*/ 	.byte	0x03, 0x38
        /*020e*/ 	.short	0x0008


	//----- nvinfo : EIATTR_EXIT_INSTR_OFFSETS
	.align		4
        /*0210*/ 	.byte	0x04, 0x1c
        /*0212*/ 	.short	(.L_37 - .L_36)


	//   ....[0]....
.L_36:
        /*0214*/ 	.word	0x000009b0


	//   ....[1]....
        /*0218*/ 	.word	0x000011c0


	//   ....[2]....
        /*021c*/ 	.word	0x00006b80


	//   ....[3]....
        /*0220*/ 	.word	0x000070e0


	//   ....[4]....
        /*0224*/ 	.word	0x000080f0


	//----- nvinfo : EIATTR_MAX_THREADS
	.align		4
.L_37:
        /*0228*/ 	.byte	0x04, 0x05
        /*022a*/ 	.short	(.L_39 - .L_38)
.L_38:
        /*022c*/ 	.word	0x00000180
        /*0230*/ 	.word	0x00000001
        /*0234*/ 	.word	0x00000001


	//----- nvinfo : EIATTR_CRS_STACK_SIZE
	.align		4
.L_39:
        /*0238*/ 	.byte	0x04, 0x1e
        /*023a*/ 	.short	(.L_41 - .L_40)
.L_40:
        /*023c*/ 	.word	0x00000000


	//----- nvinfo : EIATTR_CBANK_PARAM_SIZE
	.align		4
.L_41:
        /*0240*/ 	.byte	0x03, 0x19
        /*0242*/ 	.short	0x0470


	//----- nvinfo : EIATTR_PARAM_CBANK
	.align		4
        /*0244*/ 	.byte	0x04, 0x0a
        /*0246*/ 	.short	(.L_43 - .L_42)
	.align		4
.L_42:
        /*0248*/ 	.word	index@(.nv.constant0._ZN7cutlass13device_kernelINS_4gemm6kernel13GemmUniversalIN4cute5tupleIJiiiiEEENS1_10collective13CollectiveMmaINS1_34MainloopSm90TmaGmmaWarpSpecializedILi3ENS5_IJNS4_1CILi8EEENSA_ILi1EEESC_EEENS1_35KernelTmaWarpSpecializedCooperativeEEENS5_IJNSA_ILi128EEESG_NSA_ILi64EEEEEENS_10tfloat32_tENS5_IJlSC_lEEESJ_SK_NS4_8TiledMMAINS4_8MMA_AtomIJNS4_4SM904GMMA30MMA_64x128x8_F32TF32TF32_SS_TNILNSO_7ScaleInE1ELSQ_1EEEEEENS4_6LayoutINS5_IJNSA_ILi2EEESC_SC_EEENS5_IJSC_NSA_ILi0EEESW_EEEEENS5_IJNS4_10UnderscoreESZ_SZ_EEEEENS4_13SM90_TMA_LOADENS4_14ComposedLayoutINS4_7SwizzleILi3ELi4ELi3EEENS4_18smem_ptr_flag_bitsILi32EEENST_INS5_IJSB_NSA_ILi32EEEEEENS5_IJS18_SC_EEEEEEEvNS4_8identityENS4_23SM90_TMA_LOAD_MULTICASTES1C_vS1D_EENS_8epilogue10collective6detail29Sm90TmaWarpSpecializedAdapterINS1H_15DefaultEpilogueISJ_SK_SK_NS1G_6thread17LinearCombinationISJ_Li1EffLNS1L_9ScaleType4KindE0ELNS_15FloatRoundStyleE2ESJ_EENS1_15EpilogueDefaultEEEEEvvEEEEvNT_6ParamsE)
        /*024c*/ 	.short	0x0210
        /*024e*/ 	.short	0x0470


	//----- nvinfo : EIATTR_SW_WAR
	.align		4
.L_43:
        /*0250*/ 	.byte	0x04, 0x36
        /*0252*/ 	.short	(.L_45 - .L_44)
.L_44:
        /*0254*/ 	.word	0x00000008
.L_45:


//--------------------- .nv.callgraph             --------------------------
	.section	.nv.callgraph,"",@"SHT_CUDA_CALLGRAPH"
	.align	4
	.sectionentsize	8
	.align		4
        /*0000*/ 	.word	0x00000000
	.align		4
        /*0004*/ 	.word	0xffffffff
	.align		4
        /*0008*/ 	.word	index@(_ZN7cutlass13device_kernelINS_4gemm6kernel13GemmUniversalIN4cute5tupleIJiiiiEEENS1_10collective13CollectiveMmaINS1_34MainloopSm90TmaGmmaWarpSpecializedILi3ENS5_IJNS4_1CILi8EEENSA_ILi1EEESC_EEENS1_35KernelTmaWarpSpecializedCooperativeEEENS5_IJNSA_ILi128EEESG_NSA_ILi64EEEEEENS_10tfloat32_tENS5_IJlSC_lEEESJ_SK_NS4_8TiledMMAINS4_8MMA_AtomIJNS4_4SM904GMMA30MMA_64x128x8_F32TF32TF32_SS_TNILNSO_7ScaleInE1ELSQ_1EEEEEENS4_6LayoutINS5_IJNSA_ILi2EEESC_SC_EEENS5_IJSC_NSA_ILi0EEESW_EEEEENS5_IJNS4_10UnderscoreESZ_SZ_EEEEENS4_13SM90_TMA_LOADENS4_14ComposedLayoutINS4_7SwizzleILi3ELi4ELi3EEENS4_18smem_ptr_flag_bitsILi32EEENST_INS5_IJSB_NSA_ILi32EEEEEENS5_IJS18_SC_EEEEEEEvNS4_8identityENS4_23SM90_TMA_LOAD_MULTICASTES1C_vS1D_EENS_8epilogue10collective6detail29Sm90TmaWarpSpecializedAdapterINS1H_15DefaultEpilogueISJ_SK_SK_NS1G_6thread17LinearCombinationISJ_Li1EffLNS1L_9ScaleType4KindE0ELNS_15FloatRoundStyleE2ESJ_EENS1_15EpilogueDefaultEEEEEvvEEEEvNT_6ParamsE)
	.align		4
        /*000c*/ 	.word	index@(__assertfail)
	.align		4
        /*0010*/ 	.word	0x00000000
	.align		4
        /*0014*/ 	.word	0xfffffffe
	.align		4
        /*0018*/ 	.word	0x00000000
	.align		4
        /*001c*/ 	.word	0xfffffffd
	.align		4
        /*0020*/ 	.word	0x00000000
	.align		4
        /*0024*/ 	.word	0xfffffffc


//--------------------- .nv.constant4             --------------------------
	.section	.nv.constant4,"a",@progbits
	.align	8
	.align		8
.nv.constant4:
        /*0000*/ 	.dword	__assertfail
	.align		8
        /*0008*/ 	.dword	__unnamed_1
	.align		8
        /*0010*/ 	.dword	_ZN40_INTERNAL_666cd70a_4_k_cu_31afdec1_163454cuda3std3__45__cpo5beginE
	.align		8
        /*0018*/ 	.dword	_ZN40_INTERNAL_666cd70a_4_k_cu_31afdec1_163454cuda3std3__45__cpo3endE
	.align		8
        /*0020*/ 	.dword	_ZN40_INTERNAL_666cd70a_4_k_cu_31afdec1_163454cuda3std3__45__cpo6cbeginE
	.align		8
        /*0028*/ 	.dword	_ZN40_INTERNAL_666cd70a_4_k_cu_31afdec1_163454cuda3std3__45__cpo4cendE
	.align		8
        /*0030*/ 	.dword	_ZN40_INTERNAL_666cd70a_4_k_cu_31afdec1_163454cuda3std3__442_GLOBAL__N__666cd70a_4_k_cu_31afdec1_163456ignoreE
	.align		8
        /*0038*/ 	.dword	_ZN40_INTERNAL_666cd70a_4_k_cu_31afdec1_163454cuda3std3__419piecewise_constructE
	.align		8
        /*0040*/ 	.dword	_ZN40_INTERNAL_666cd70a_4_k_cu_31afdec1_163454cuda3std3__48in_placeE
	.align		8
        /*0048*/ 	.dword	_ZN40_INTERNAL_666cd70a_4_k_cu_31afdec1_163454cuda3std6ranges3__45__cpo4swapE
	.align		8
        /*0050*/ 	.dword	_ZN40_INTERNAL_666cd70a_4_k_cu_31afdec1_163454cuda3std6ranges3__45__cpo9iter_moveE
	.align		8
        /*0058*/ 	.dword	_ZN40_INTERNAL_666cd70a_4_k_cu_31afdec1_163454cute7productE
	.align		8
        /*0060*/ 	.dword	_ZN40_INTERNAL_666cd70a_4_k_cu_31afdec1_163454cute1_E
	.align		8
        /*0068*/ 	.dword	$str$22
	.align		8
        /*0070*/ 	.dword	$str$23


//--------------------- .text._ZN7cutlass13device_kernelINS_4gemm6kernel13GemmUniversalIN4cute5tupleIJiiiiEEENS1_10collective13CollectiveMmaINS1_34MainloopSm90TmaGmmaWarpSpecializedILi3ENS5_IJNS4_1CILi8EEENSA_ILi1EEESC_EEENS1_35KernelTmaWarpSpecializedCooperativeEEENS5_IJNSA_ILi128EEESG_NSA_ILi64EEEEEENS_10tfloat32_tENS5_IJlSC_lEEESJ_SK_NS4_8TiledMMAINS4_8MMA_AtomIJNS4_4SM904GMMA30MMA_64x128x8_F32TF32TF32_SS_TNILNSO_7ScaleInE1ELSQ_1EEEEEENS4_6LayoutINS5_IJNSA_ILi2EEESC_SC_EEENS5_IJSC_NSA_ILi0EEESW_EEEEENS5_IJNS4_10UnderscoreESZ_SZ_EEEEENS4_13SM90_TMA_LOADENS4_14ComposedLayoutINS4_7SwizzleILi3ELi4ELi3EEENS4_18smem_ptr_flag_bitsILi32EEENST_INS5_IJSB_NSA_ILi32EEEEEENS5_IJS18_SC_EEEEEEEvNS4_8identityENS4_23SM90_TMA_LOAD_MULTICASTES1C_vS1D_EENS_8epilogue10collective6detail29Sm90TmaWarpSpecializedAdapterINS1H_15DefaultEpilogueISJ_SK_SK_NS1G_6thread17LinearCombinationISJ_Li1EffLNS1L_9ScaleType4KindE0ELNS_15FloatRoundStyleE2ESJ_EENS1_15EpilogueDefaultEEEEEvvEEEEvNT_6ParamsE --------------------------
	.section	.text._ZN7cutlass13device_kernelINS_4gemm6kernel13GemmUniversalIN4cute5tupleIJiiiiEEENS1_10collective13CollectiveMmaINS1_34MainloopSm90TmaGmmaWarpSpecializedILi3ENS5_IJNS4_1CILi8EEENSA_ILi1EEESC_EEENS1_35KernelTmaWarpSpecializedCooperativeEEENS5_IJNSA_ILi128EEESG_NSA_ILi64EEEEEENS_10tfloat32_tENS5_IJlSC_lEEESJ_SK_NS4_8TiledMMAINS4_8MMA_AtomIJNS4_4SM904GMMA30MMA_64x128x8_F32TF32TF32_SS_TNILNSO_7ScaleInE1ELSQ_1EEEEEENS4_6LayoutINS5_IJNSA_ILi2EEESC_SC_EEENS5_IJSC_NSA_ILi0EEESW_EEEEENS5_IJNS4_10UnderscoreESZ_SZ_EEEEENS4_13SM90_TMA_LOADENS4_14ComposedLayoutINS4_7SwizzleILi3ELi4ELi3EEENS4_18smem_ptr_flag_bitsILi32EEENST_INS5_IJSB_NSA_ILi32EEEEEENS5_IJS18_SC_EEEEEEEvNS4_8identityENS4_23SM90_TMA_LOAD_MULTICASTES1C_vS1D_EENS_8epilogue10collective6detail29Sm90TmaWarpSpecializedAdapterINS1H_15DefaultEpilogueISJ_SK_SK_NS1G_6thread17LinearCombinationISJ_Li1EffLNS1L_9ScaleType4KindE0ELNS_15FloatRoundStyleE2ESJ_EENS1_15EpilogueDefaultEEEEEvvEEEEvNT_6ParamsE,"ax",@progbits
	.align	128
.text._ZN7cutlass13device_kernelINS_4gemm6kernel13GemmUniversalIN4cute5tupleIJiiiiEEENS1_10collective13CollectiveMmaINS1_34MainloopSm90TmaGmmaWarpSpecializedILi3ENS5_IJNS4_1CILi8EEENSA_ILi1EEESC_EEENS1_35KernelTmaWarpSpecializedCooperativeEEENS5_IJNSA_ILi128EEESG_NSA_ILi64EEEEEENS_10tfloat32_tENS5_IJlSC_lEEESJ_SK_NS4_8TiledMMAINS4_8MMA_AtomIJNS4_4SM904GMMA30MMA_64x128x8_F32TF32TF32_SS_TNILNSO_7ScaleInE1ELSQ_1EEEEEENS4_6LayoutINS5_IJNSA_ILi2EEESC_SC_EEENS5_IJSC_NSA_ILi0EEESW_EEEEENS5_IJNS4_10UnderscoreESZ_SZ_EEEEENS4_13SM90_TMA_LOADENS4_14ComposedLayoutINS4_7SwizzleILi3ELi4ELi3EEENS4_18smem_ptr_flag_bitsILi32EEENST_INS5_IJSB_NSA_ILi32EEEEEENS5_IJS18_SC_EEEEEEEvNS4_8identityENS4_23SM90_TMA_LOAD_MULTICASTES1C_vS1D_EENS_8epilogue10collective6detail29Sm90TmaWarpSpecializedAdapterINS1H_15DefaultEpilogueISJ_SK_SK_NS1G_6thread17LinearCombinationISJ_Li1EffLNS1L_9ScaleType4KindE0ELNS_15FloatRoundStyleE2ESJ_EENS1_15EpilogueDefaultEEEEEvvEEEEvNT_6ParamsE:
        .type           _ZN7cutlass13device_kernelINS_4gemm6kernel13GemmUniversalIN4cute5tupleIJiiiiEEENS1_10collective13CollectiveMmaINS1_34MainloopSm90TmaGmmaWarpSpecializedILi3ENS5_IJNS4_1CILi8EEENSA_ILi1EEESC_EEENS1_35KernelTmaWarpSpecializedCooperativeEEENS5_IJNSA_ILi128EEESG_NSA_ILi64EEEEEENS_10tfloat32_tENS5_IJlSC_lEEESJ_SK_NS4_8TiledMMAINS4_8MMA_AtomIJNS4_4SM904GMMA30MMA_64x128x8_F32TF32TF32_SS_TNILNSO_7ScaleInE1ELSQ_1EEEEEENS4_6LayoutINS5_IJNSA_ILi2EEESC_SC_EEENS5_IJSC_NSA_ILi0EEESW_EEEEENS5_IJNS4_10UnderscoreESZ_SZ_EEEEENS4_13SM90_TMA_LOADENS4_14ComposedLayoutINS4_7SwizzleILi3ELi4ELi3EEENS4_18smem_ptr_flag_bitsILi32EEENST_INS5_IJSB_NSA_ILi32EEEEEENS5_IJS18_SC_EEEEEEEvNS4_8identityENS4_23SM90_TMA_LOAD_MULTICASTES1C_vS1D_EENS_8epilogue10collective6detail29Sm90TmaWarpSpecializedAdapterINS1H_15DefaultEpilogueISJ_SK_SK_NS1G_6thread17LinearCombinationISJ_Li1EffLNS1L_9ScaleType4KindE0ELNS_15FloatRoundStyleE2ESJ_EENS1_15EpilogueDefaultEEEEEvvEEEEvNT_6ParamsE,@function
        .size           _ZN7cutlass13device_kernelINS_4gemm6kernel13GemmUniversalIN4cute5tupleIJiiiiEEENS1_10collective13CollectiveMmaINS1_34MainloopSm90TmaGmmaWarpSpecializedILi3ENS5_IJNS4_1CILi8EEENSA_ILi1EEESC_EEENS1_35KernelTmaWarpSpecializedCooperativeEEENS5_IJNSA_ILi128EEESG_NSA_ILi64EEEEEENS_10tfloat32_tENS5_IJlSC_lEEESJ_SK_NS4_8TiledMMAINS4_8MMA_AtomIJNS4_4SM904GMMA30MMA_64x128x8_F32TF32TF32_SS_TNILNSO_7ScaleInE1ELSQ_1EEEEEENS4_6LayoutINS5_IJNSA_ILi2EEESC_SC_EEENS5_IJSC_NSA_ILi0EEESW_EEEEENS5_IJNS4_10UnderscoreESZ_SZ_EEEEENS4_13SM90_TMA_LOADENS4_14ComposedLayoutINS4_7SwizzleILi3ELi4ELi3EEENS4_18smem_ptr_flag_bitsILi32EEENST_INS5_IJSB_NSA_ILi32EEEEEENS5_IJS18_SC_EEEEEEEvNS4_8identityENS4_23SM90_TMA_LOAD_MULTICASTES1C_vS1D_EENS_8epilogue10collective6detail29Sm90TmaWarpSpecializedAdapterINS1H_15DefaultEpilogueISJ_SK_SK_NS1G_6thread17LinearCombinationISJ_Li1EffLNS1L_9ScaleType4KindE0ELNS_15FloatRoundStyleE2ESJ_EENS1_15EpilogueDefaultEEEEEvvEEEEvNT_6ParamsE,(.L_x_195 - _ZN7cutlass13device_kernelINS_4gemm6kernel13GemmUniversalIN4cute5tupleIJiiiiEEENS1_10collective13CollectiveMmaINS1_34MainloopSm90TmaGmmaWarpSpecializedILi3ENS5_IJNS4_1CILi8EEENSA_ILi1EEESC_EEENS1_35KernelTmaWarpSpecializedCooperativeEEENS5_IJNSA_ILi128EEESG_NSA_ILi64EEEEEENS_10tfloat32_tENS5_IJlSC_lEEESJ_SK_NS4_8TiledMMAINS4_8MMA_AtomIJNS4_4SM904GMMA30MMA_64x128x8_F32TF32TF32_SS_TNILNSO_7ScaleInE1ELSQ_1EEEEEENS4_6LayoutINS5_IJNSA_ILi2EEESC_SC_EEENS5_IJSC_NSA_ILi0EEESW_EEEEENS5_IJNS4_10UnderscoreESZ_SZ_EEEEENS4_13SM90_TMA_LOADENS4_14ComposedLayoutINS4_7SwizzleILi3ELi4ELi3EEENS4_18smem_ptr_flag_bitsILi32EEENST_INS5_IJSB_NSA_ILi32EEEEEENS5_IJS18_SC_EEEEEEEvNS4_8identityENS4_23SM90_TMA_LOAD_MULTICASTES1C_vS1D_EENS_8epilogue10collective6detail29Sm90TmaWarpSpecializedAdapterINS1H_15DefaultEpilogueISJ_SK_SK_NS1G_6thread17LinearCombinationISJ_Li1EffLNS1L_9ScaleType4KindE0ELNS_15FloatRoundStyleE2ESJ_EENS1_15EpilogueDefaultEEEEEvvEEEEvNT_6ParamsE)
        .other          _ZN7cutlass13device_kernelINS_4gemm6kernel13GemmUniversalIN4cute5tupleIJiiiiEEENS1_10collective13CollectiveMmaINS1_34MainloopSm90TmaGmmaWarpSpecializedILi3ENS5_IJNS4_1CILi8EEENSA_ILi1EEESC_EEENS1_35KernelTmaWarpSpecializedCooperativeEEENS5_IJNSA_ILi128EEESG_NSA_ILi64EEEEEENS_10tfloat32_tENS5_IJlSC_lEEESJ_SK_NS4_8TiledMMAINS4_8MMA_AtomIJNS4_4SM904GMMA30MMA_64x128x8_F32TF32TF32_SS_TNILNSO_7ScaleInE1ELSQ_1EEEEEENS4_6LayoutINS5_IJNSA_ILi2EEESC_SC_EEENS5_IJSC_NSA_ILi0EEESW_EEEEENS5_IJNS4_10UnderscoreESZ_SZ_EEEEENS4_13SM90_TMA_LOADENS4_14ComposedLayoutINS4_7SwizzleILi3ELi4ELi3EEENS4_18smem_ptr_flag_bitsILi32EEENST_INS5_IJSB_NSA_ILi32EEEEEENS5_IJS18_SC_EEEEEEEvNS4_8identityENS4_23SM90_TMA_LOAD_MULTICASTES1C_vS1D_EENS_8epilogue10collective6detail29Sm90TmaWarpSpecializedAdapterINS1H_15DefaultEpilogueISJ_SK_SK_NS1G_6thread17LinearCombinationISJ_Li1EffLNS1L_9ScaleType4KindE0ELNS_15FloatRoundStyleE2ESJ_EENS1_15EpilogueDefaultEEEEEvvEEEEvNT_6ParamsE,@"STO_CUDA_ENTRY STV_DEFAULT"
_ZN7cutlass13device_kernelINS_4gemm6kernel13GemmUniversalIN4cute5tupleIJiiiiEEENS1_10collective13CollectiveMmaINS1_34MainloopSm90TmaGmmaWarpSpecializedILi3ENS5_IJNS4_1CILi8EEENSA_ILi1EEESC_EEENS1_35KernelTmaWarpSpecializedCooperativeEEENS5_IJNSA_ILi128EEESG_NSA_ILi64EEEEEENS_10tfloat32_tENS5_IJlSC_lEEESJ_SK_NS4_8TiledMMAINS4_8MMA_AtomIJNS4_4SM904GMMA30MMA_64x128x8_F32TF32TF32_SS_TNILNSO_7ScaleInE1ELSQ_1EEEEEENS4_6LayoutINS5_IJNSA_ILi2EEESC_SC_EEENS5_IJSC_NSA_ILi0EEESW_EEEEENS5_IJNS4_10UnderscoreESZ_SZ_EEEEENS4_13SM90_TMA_LOADENS4_14ComposedLayoutINS4_7SwizzleILi3ELi4ELi3EEENS4_18smem_ptr_flag_bitsILi32EEENST_INS5_IJSB_NSA_ILi32EEEEEENS5_IJS18_SC_EEEEEEEvNS4_8identityENS4_23SM90_TMA_LOAD_MULTICASTES1C_vS1D_EENS_8epilogue10collective6detail29Sm90TmaWarpSpecializedAdapterINS1H_15DefaultEpilogueISJ_SK_SK_NS1G_6thread17LinearCombinationISJ_Li1EffLNS1L_9ScaleType4KindE0ELNS_15FloatRoundStyleE2ESJ_EENS1_15EpilogueDefaultEEEEEvvEEEEvNT_6ParamsE:
[----:B------:R-:W0:Y:S01]  /*0000*/  LDC R1, c[0x0][0x28] ;  /* 0x00000a00ff017b82 */ /* 0x000e220000000800 */
[----:B------:R-:W1:Y:S01]  /*0010*/  S2R R95, SR_TID.X ;  /* 0x00000000005f7919 */ /* 0x000e620000002100 */
[----:B------:R-:W-:Y:S01]  /*0020*/  ELECT P0, URZ, PT ;  /* 0x00000000003f782f */ /* 0x000fe20003800000 */
[----:B------:R-:W-:Y:S01]  /*0030*/  BSSY B0, `(.L_x_0) ;  /* 0x000000f000007945 */ /* 0x000fe20003800000 */
[--C-:B-1----:R-:W-:Y:S02]  /*0040*/  SHF.R.U32.HI R0, RZ, 0x5, R95.reuse ;  /* 0x00000005ff007819 */ /* 0x102fe4000001165f */
[----:B------:R-:W-:-:S03]  /*0050*/  SHF.R.U32.HI R7, RZ, 0x7, R95 ;  /* 0x00000007ff077819 */ /* 0x000fc6000001165f */
[----:B------:R-:W1:Y:S04]  /*0060*/  SHFL.IDX PT, R3, R0, RZ, 0x1f ;  /* 0x00001fff00037589 */ /* 0x000e6800000e0000 */
[----:B------:R2:W3:Y:S01]  /*0070*/  SHFL.IDX PT, R2, R7, RZ, 0x1f ;  /* 0x00001fff07027589 */ /* 0x0004e200000e0000 */
[----:B-1----:R-:W-:-:S13]  /*0080*/  ISETP.NE.OR P0, PT, R3, RZ, !P0 ;  /* 0x000000ff0300720c */ /* 0x002fda0004705670 */
[----:B0-23--:R-:W-:Y:S05]  /*0090*/  @P0 BRA `(.L_x_1) ;  /* 0x0000000000200947 */ /* 0x00dfea0003800000 */
[----:B------:R-:W-:Y:S02]  /*00a0*/  ULDC.64 UR4, c[0x0][0x198] ;  /* 0x0000660000047ab9 */ /* 0x000fe40000000a00 */
[----:B------:R-:W-:Y:S02]  /*00b0*/  UIADD3 UR6, UP0, UR4, 0xf0, URZ ;  /* 0x000000f004067890 */ /* 0x000fe4000ff1e03f */
[----:B------:R-:W-:Y:S02]  /*00c0*/  UIADD3 UR4, UP1, UR4, 0x1f0, URZ ;  /* 0x000001f004047890 */ /* 0x000fe4000ff3e03f */
[----:B------:R-:W-:Y:S02]  /*00d0*/  UIADD3.X UR7, URZ, UR5, URZ, UP0, !UPT ;  /* 0x000000053f077290 */ /* 0x000fe400087fe43f */
[----:B------:R-:W-:-:S07]  /*00e0*/  UIADD3.X UR5, URZ, UR5, URZ, UP1, !UPT ;  /* 0x000000053f057290 */ /* 0x000fce0008ffe43f */
[----:B------:R0:W-:Y:S02]  /*00f0*/  UTMACCTL.PF [UR6] ;  /* 0x00000000060079b9 */ /* 0x0001e40008040000 */
[----:B------:R0:W-:Y:S02]  /*0100*/  UTMACCTL.PF [UR4] ;  /* 0x00000000040079b9 */ /* 0x0001e40008040000 */
[----:B0-----:R-:W-:Y:S01]  /*0110*/  NOP ;  /* 0x0000000000007918 */ /* 0x001fe20000000000 */
.L_x_1:
[----:B------:R-:W-:Y:S05]  /*0120*/  BSYNC B0 ;  /* 0x0000000000007941 */ /* 0x000fea0003800000 */
.L_x_0:
[----:B------:R-:W0:Y:S01]  /*0130*/  SHFL.IDX PT, R5, R0, RZ, 0x1f ;  /* 0x00001fff00057589 */ /* 0x000e2200000e0000 */
[----:B------:R-:W-:-:S04]  /*0140*/  SHF.R.S32.HI R4, RZ, 0x1f, R95 ;  /* 0x0000001fff047819 */ /* 0x000fc8000001145f */
[----:B------:R-:W-:-:S04]  /*0150*/  LEA.HI R4, R4, R95, RZ, 0x7 ;  /* 0x0000005f04047211 */ /* 0x000fc800078f38ff */
[----:B------:R-:W-:Y:S02]  /*0160*/  LOP3.LUT R4, R4, 0xffffff80, RZ, 0xc0, !PT ;  /* 0xffffff8004047812 */ /* 0x000fe400078ec0ff */
[----:B0-----:R-:W-:-:S13]  /*0170*/  ISETP.NE.AND P0, PT, R5, RZ, PT ;  /* 0x000000ff0500720c */ /* 0x001fda0003f05270 */
[----:B------:R-:W-:Y:S05]  /*0180*/  @P0 BRA `(.L_x_2) ;  /* 0x0000000000500947 */ /* 0x000fea0003800000 */
[----:B------:R-:W0:Y:S01]  /*0190*/  S2UR UR8, SR_CgaCtaId ;  /* 0x00000000000879c3 */ /* 0x000e220000008800 */
[----:B------:R-:W-:Y:S01]  /*01a0*/  UMOV UR4, 0x400 ;  /* 0x0000040000047882 */ /* 0x000fe20000000000 */
[----:B------:R-:W-:Y:S01]  /*01b0*/  UMOV UR5, 0x1 ;  /* 0x0000000100057882 */ /* 0x000fe20000000000 */
[----:B------:R-:W-:Y:S01]  /*01c0*/  UMOV UR6, 0x10 ;  /* 0x0000001000067882 */ /* 0x000fe20000000000 */
[----:B------:R-:W-:Y:S01]  /*01d0*/  ELECT P0, URZ, PT ;  /* 0x00000000003f782f */ /* 0x000fe20003800000 */
[----:B------:R-:W-:-:S04]  /*01e0*/  UIADD3 UR6, -UR6, 0x100000, URZ ;  /* 0x0010000006067890 */ /* 0x000fc8000fffe13f */
[----:B------:R-:W-:Y:S02]  /*01f0*/  USHF.L.U32 UR7, UR6, 0xb, URZ ;  /* 0x0000000b06077899 */ /* 0x000fe4000800063f */
[----:B------:R-:W-:Y:S02]  /*0200*/  USHF.L.U32 UR6, UR6, 0x1, URZ ;  /* 0x0000000106067899 */ /* 0x000fe4000800063f */
[----:B0-----:R-:W-:Y:S02]  /*0210*/  ULEA UR8, UR8, UR4, 0x18 ;  /* 0x0000000408087291 */ /* 0x001fe4000f8ec03f */
[----:B------:R-:W-:-:S04]  /*0220*/  UIADD3 UR4, -UR5, 0x100000, URZ ;  /* 0x0010000005047890 */ /* 0x000fc8000fffe13f */
[----:B------:R-:W-:Y:S02]  /*0230*/  USHF.L.U32 UR5, UR4, 0xb, URZ ;  /* 0x0000000b04057899 */ /* 0x000fe4000800063f */
[----:B------:R-:W-:Y:S01]  /*0240*/  USHF.L.U32 UR4, UR4, 0x1, URZ ;  /* 0x0000000104047899 */ /* 0x000fe2000800063f */
[----:B------:R-:W0:Y:S11]  /*0250*/  FENCE.VIEW.ASYNC.S ;  /* 0x00000000000073c6 */ /* 0x000e360000000000 */
[----:B0-----:R0:W1:Y:S01]  /*0260*/  SYNCS.EXCH.64 URZ, [UR8], UR4 ;  /* 0x00000004083f75b2 */ /* 0x0010620008000100 */
[----:B------:R0:W2:Y:S01]  /*0270*/  SYNCS.EXCH.64 URZ, [UR8+0x18], UR6 ;  /* 0x00001806083f75b2 */ /* 0x0000a20008000100 */
[----:B------:R0:W3:Y:S01]  /*0280*/  SYNCS.EXCH.64 URZ, [UR8+0x8], UR4 ;  /* 0x00000804083f75b2 */ /* 0x0000e20008000100 */
[----:B------:R0:W4:Y:S01]  /*0290*/  SYNCS.EXCH.64 URZ, [UR8+0x20], UR6 ;  /* 0x00002006083f75b2 */ /* 0x0001220008000100 */
[----:B------:R0:W0:Y:S01]  /*02a0*/  SYNCS.EXCH.64 URZ, [UR8+0x10], UR4 ;  /* 0x00001004083f75b2 */ /* 0x0000220008000100 */
[----:B------:R0:W0:Y:S01]  /*02b0*/  SYNCS.EXCH.64 URZ, [UR8+0x28], UR6 ;  /* 0x00002806083f75b2 */ /* 0x0000220008000100 */
[----:B------:R-:W-:Y:S01]  /*02c0*/  NOP ;  /* 0x0000000000007918 */ /* 0x000fe20000000000 */
.L_x_2:
[----:B------:R-:W-:Y:S01]  /*02d0*/  IMAD.IADD R8, R95, 0x1, -R4 ;  /* 0x000000015f087824 */ /* 0x000fe200078e0a04 */
[----:B------:R-:W5:Y:S01]  /*02e0*/  SHFL.IDX PT, R0, R0, RZ, 0x1f ;  /* 0x00001fff00007589 */ /* 0x000f6200000e0000 */
[----:B0-----:R-:W0:Y:S01]  /*02f0*/  S2UR UR8, SR_CTAID.X ;  /* 0x00000000000879c3 */ /* 0x001e220000002500 */
[----:B------:R-:W-:Y:S02]  /*0300*/  SHF.R.S32.HI R10, RZ, 0x1f, R5 ;  /* 0x0000001fff0a7819 */ /* 0x000fe40000011405 */
[----:B------:R-:W-:Y:S02]  /*0310*/  ELECT P0, URZ, PT ;  /* 0x00000000003f782f */ /* 0x000fe40003800000 */
[----:B------:R-:W-:Y:S01]  /*0320*/  SHF.R.S32.HI R9, RZ, 0x1f, R8 ;  /* 0x0000001fff097819 */ /* 0x000fe20000011408 */
[----:B------:R-:W1:Y:S01]  /*0330*/  S2R R4, SR_CTAID.Y ;  /* 0x0000000000047919 */ /* 0x000e620000002600 */
[----:B------:R-:W-:Y:S01]  /*0340*/  LEA.HI R10, R10, R5, RZ, 0x2 ;  /* 0x000000050a0a7211 */ /* 0x000fe200078f10ff */
[----:B------:R-:W-:Y:S01]  /*0350*/  ULDC UR4, c[0x0][0x150] ;  /* 0x0000540000047ab9 */ /* 0x000fe20000000800 */
[----:B------:R-:W-:Y:S01]  /*0360*/  LEA.HI R9, R9, R8, RZ, 0x3 ;  /* 0x0000000809097211 */ /* 0x000fe200078f18ff */
[----:B------:R-:W2:Y:S01]  /*0370*/  LDC R13, c[0x0][0x144] ;  /* 0x00005100ff0d7b82 */ /* 0x000ea20000000800 */
[----:B------:R-:W-:Y:S01]  /*0380*/  LOP3.LUT R10, R10, 0x3ffffffc, RZ, 0xc0, !PT ;  /* 0x3ffffffc0a0a7812 */ /* 0x000fe200078ec0ff */
[----:B------:R-:W-:Y:S01]  /*0390*/  NOP ;  /* 0x0000000000007918 */ /* 0x000fe20000000000 */
[--C-:B------:R-:W-:Y:S01]  /*03a0*/  SHF.R.S32.HI R6, RZ, 0x3, R9.reuse ;  /* 0x00000003ff067819 */ /* 0x100fe20000011409 */
[----:B------:R-:W-:Y:S01]  /*03b0*/  NOP ;  /* 0x0000000000007918 */ /* 0x000fe20000000000 */
[----:B------:R-:W-:Y:S01]  /*03c0*/  SHF.R.S32.HI R9, RZ, 0x1f, R9 ;  /* 0x0000001fff097819 */ /* 0x000fe20000011409 */
[----:B------:R-:W-:Y:S01]  /*03d0*/  IMAD.IADD R10, R5, 0x1, -R10 ;  /* 0x00000001050a7824 */ /* 0x000fe200078e0a0a */
[----:B------:R-:W-:Y:S01]  /*03e0*/  ISETP.NE.AND P3, PT, R2, RZ, PT ;  /* 0x000000ff0200720c */ /* 0x000fe20003f65270 */
[----:B------:R-:W3:Y:S01]  /*03f0*/  LDC R15, c[0x0][0x140] ;  /* 0x00005000ff0f7b82 */ /* 0x000ee20000000800 */
[----:B------:R-:W-:Y:S01]  /*0400*/  LEA.HI R9, R9, R6, RZ, 0x2 ;  /* 0x0000000609097211 */ /* 0x000fe200078f10ff */
[----:B------:R-:W-:-:S03]  /*0410*/  IMAD.MOV.U32 R22, RZ, RZ, 0x1 ;  /* 0x00000001ff167424 */ /* 0x000fc600078e00ff */
[----:B------:R-:W-:Y:S02]  /*0420*/  LOP3.LUT R9, R9, 0xfffffffc, RZ, 0xc0, !PT ;  /* 0xfffffffc09097812 */ /* 0x000fe400078ec0ff */
[----:B-----5:R-:W-:Y:S02]  /*0430*/  ISETP.NE.OR P0, PT, R0, RZ, !P0 ;  /* 0x000000ff0000720c */ /* 0x020fe40004705670 */
[----:B0-----:R-:W-:Y:S01]  /*0440*/  I2FP.F32.U32 R0, UR8 ;  /* 0x0000000800007c45 */ /* 0x001fe20008201000 */
[----:B------:R-:W-:-:S04]  /*0450*/  IMAD.IADD R9, R6, 0x1, -R9 ;  /* 0x0000000106097824 */ /* 0x000fc800078e0a09 */
[----:B------:R-:W-:Y:S02]  /*0460*/  IMAD R9, R10, 0x4, R9 ;  /* 0x000000040a097824 */ /* 0x000fe400078e0209 */
[----:B------:R-:W-:Y:S01]  /*0470*/  FMUL R11, R0, UR4 ;  /* 0x00000004000b7c20 */ /* 0x000fe20008400000 */
[----:B------:R-:W-:Y:S01]  /*0480*/  ULDC UR4, c[0x0][0x154] ;  /* 0x0000550000047ab9 */ /* 0x000fe20000000800 */
[C---:B------:R-:W-:Y:S02]  /*0490*/  IMAD.SHL.U32 R0, R9.reuse, 0x4, RZ ;  /* 0x0000000409007824 */ /* 0x040fe400078e00ff */
[----:B------:R-:W-:Y:S02]  /*04a0*/  VOTEU.ALL UP0, P0 ;  /* 0x00000000003f7886 */ /* 0x000fe40000000000 */
[----:B------:R-:W0:Y:S01]  /*04b0*/  F2I.U32.TRUNC.NTZ R11, R11 ;  /* 0x0000000b000b7305 */ /* 0x000e22000020f000 */
[----:B-1----:R-:W-:Y:S01]  /*04c0*/  I2FP.F32.U32 R12, R4 ;  /* 0x00000004000c7245 */ /* 0x002fe20000201000 */
[----:B------:R-:W-:Y:S01]  /*04d0*/  VOTEU.ALL UP1, P0 ;  /* 0x00000000003f7886 */ /* 0x000fe20000020000 */
[----:B------:R-:W-:Y:S01]  /*04e0*/  LOP3.LUT R19, R9, 0xc, R0, 0x78, !PT ;  /* 0x0000000c09137812 */ /* 0x000fe200078e7800 */
[----:B------:R-:W1:Y:S01]  /*04f0*/  @!UP0 S2UR UR7, SR_CgaCtaId ;  /* 0x00000000000789c3 */ /* 0x000e620000008800 */
[----:B------:R-:W-:Y:S01]  /*0500*/  SHF.R.S32.HI R0, RZ, 0x1f, R3 ;  /* 0x0000001fff007819 */ /* 0x000fe20000011403 */
[----:B------:R-:W-:Y:S01]  /*0510*/  FMUL R14, R12, UR4 ;  /* 0x000000040c0e7c20 */ /* 0x000fe20008400000 */
[----:B------:R-:W-:Y:S01]  /*0520*/  SHF.R.S32.HI R6, RZ, 0x1f, R19 ;  /* 0x0000001fff067819 */ /* 0x000fe20000011413 */
[----:B------:R-:W-:Y:S01]  /*0530*/  UMOV UR4, 0x20 ;  /* 0x0000002000047882 */ /* 0x000fe20000000000 */
[----:B------:R-:W-:Y:S01]  /*0540*/  LEA.HI R0, R0, R3, RZ, 0x2 ;  /* 0x0000000300007211 */ /* 0x000fe200078f10ff */
[----:B------:R-:W-:Y:S01]  /*0550*/  @!UP0 UMOV UR6, 0x400 ;  /* 0x0000040000068882 */ /* 0x000fe20000000000 */
[----:B------:R-:W-:Y:S01]  /*0560*/  LEA.HI R10, R6, R19, RZ, 0x3 ;  /* 0x00000013060a7211 */ /* 0x000fe200078f18ff */
[----:B------:R-:W5:Y:S01]  /*0570*/  LDC R9, c[0x0][0x148] ;  /* 0x00005200ff097b82 */ /* 0x000f620000000800 */
[----:B------:R-:W4:Y:S01]  /*0580*/  F2I.U32.TRUNC.NTZ R14, R14 ;  /* 0x0000000e000e7305 */ /* 0x000f22000020f000 */
[----:B------:R-:W-:Y:S01]  /*0590*/  LOP3.LUT R0, R0, 0xfffffffc, RZ, 0xc0, !PT ;  /* 0xfffffffc00007812 */ /* 0x000fe200078ec0ff */
[----:B0-----:R-:W-:Y:S01]  /*05a0*/  IMAD.MOV R6, RZ, RZ, -R11 ;  /* 0x000000ffff067224 */ /* 0x001fe200078e0a0b */
[----:B------:R-:W-:Y:S01]  /*05b0*/  LOP3.LUT R12, R10, 0xfffffff8, RZ, 0xc0, !PT ;  /* 0xfffffff80a0c7812 */ /* 0x000fe200078ec0ff */
[----:B------:R-:W-:-:S04]  /*05c0*/  @!UP0 UIADD3 UR4, -UR4, 0x100000, URZ ;  /* 0x0010000004048890 */ /* 0x000fc8000fffe13f */
[----:B------:R-:W-:Y:S02]  /*05d0*/  @!UP0 USHF.L.U32 UR5, UR4, 0xb, URZ ;  /* 0x0000000b04058899 */ /* 0x000fe4000800063f */
[----:B------:R-:W-:Y:S01]  /*05e0*/  @!UP0 USHF.L.U32 UR4, UR4, 0x1, URZ ;  /* 0x0000000104048899 */ /* 0x000fe2000800063f */
[----:B---3--:R-:W-:Y:S01]  /*05f0*/  ISETP.EQ.U32.AND P2, PT, R15, 0x1, PT ;  /* 0x000000010f00780c */ /* 0x008fe20003f42070 */
[----:B--2---:R-:W-:Y:S02]  /*0600*/  IMAD R6, R13, R6, UR8 ;  /* 0x000000080d067e24 */ /* 0x004fe4000f8e0206 */
[----:B------:R-:W-:Y:S02]  /*0610*/  IMAD.IADD R11, R19, 0x1, -R12 ;  /* 0x00000001130b7824 */ /* 0x000fe400078e0a0c */
[----:B------:R-:W-:Y:S01]  /*0620*/  IMAD.IADD R3, R3, 0x1, -R0 ;  /* 0x0000000103037824 */ /* 0x000fe200078e0a00 */
[----:B------:R-:W-:Y:S02]  /*0630*/  LOP3.LUT R0, R95, 0x7f, RZ, 0xc0, !PT ;  /* 0x0000007f5f007812 */ /* 0x000fe400078ec0ff */
[----:B------:R-:W-:Y:S01]  /*0640*/  ISETP.NE.AND P4, PT, R11, R6, PT ;  /* 0x000000060b00720c */ /* 0x000fe20003f85270 */
[----:B----4-:R-:W-:Y:S01]  /*0650*/  IMAD.MOV R23, RZ, RZ, -R14 ;  /* 0x000000ffff177224 */ /* 0x010fe200078e0a0e */
[----:B-1----:R-:W-:Y:S01]  /*0660*/  @!UP0 ULEA UR6, UR7, UR6, 0x18 ;  /* 0x0000000607068291 */ /* 0x002fe2000f8ec03f */
[C---:B------:R-:W-:Y:S01]  /*0670*/  ISETP.NE.AND P1, PT, R3.reuse, 0x3, PT ;  /* 0x000000030300780c */ /* 0x040fe20003f25270 */
[----:B------:R-:W-:Y:S01]  /*0680*/  VOTEU.ALL UP0, P0 ;  /* 0x00000000003f7886 */ /* 0x000fe20000000000 */
[----:B------:R-:W-:Y:S01]  /*0690*/  LOP3.LUT P0, RZ, R8, 0x7, RZ, 0xc0, !PT ;  /* 0x0000000708ff7812 */ /* 0x000fe2000780c0ff */
[----:B------:R-:W-:Y:S01]  /*06a0*/  VIADD R8, R2, 0xffffffff ;  /* 0xffffffff02087836 */ /* 0x000fe20000000000 */
[----:B------:R-:W-:Y:S01]  /*06b0*/  ISETP.EQ.OR P1, PT, R3, RZ, !P1 ;  /* 0x000000ff0300720c */ /* 0x000fe20004f22670 */
[----:B-----5:R-:W-:Y:S01]  /*06c0*/  IMAD R11, R9, R23, R4 ;  /* 0x00000017090b7224 */ /* 0x020fe200078e0204 */
[----:B------:R-:W-:-:S04]  /*06d0*/  ISETP.LT.U32.AND P0, PT, R19, 0x8, !P0 ;  /* 0x000000081300780c */ /* 0x000fc80004701070 */
[----:B------:R-:W-:Y:S02]  /*06e0*/  @P4 SHF.R.S32.HI R10, RZ, 0x3, R10 ;  /* 0x00000003ff0a4819 */ /* 0x000fe4000001140a */
[----:B------:R-:W-:Y:S01]  /*06f0*/  ISETP.EQ.AND P1, PT, R2, RZ, P1 ;  /* 0x000000ff0200720c */ /* 0x000fe20000f22270 */
[----:B------:R-:W0:Y:S02]  /*0700*/  FENCE.VIEW.ASYNC.S ;  /* 0x00000000000073c6 */ /* 0x000e240000000000 */
[----:B0-----:R0:W1:Y:S01]  /*0710*/  @!UP0 SYNCS.EXCH.64 URZ, [UR6+0x40], UR4 ;  /* 0x00004004063f85b2 */ /* 0x0010620008000100 */
[----:B------:R-:W-:Y:S02]  /*0720*/  @P4 ISETP.NE.AND P5, PT, R10, R11, PT ;  /* 0x0000000b0a00420c */ /* 0x000fe40003fa5270 */
[----:B------:R-:W-:Y:S02]  /*0730*/  ISETP.GE.U32.AND P6, PT, R8, 0x2, PT ;  /* 0x000000020800780c */ /* 0x000fe40003fc6070 */
[----:B------:R-:W-:-:S02]  /*0740*/  SEL R11, RZ, 0x1, !P0 ;  /* 0x00000001ff0b7807 */ /* 0x000fc40004000000 */
[----:B------:R-:W-:Y:S02]  /*0750*/  @P4 SEL R22, RZ, 0x1, P5 ;  /* 0x00000001ff164807 */ /* 0x000fe40002800000 */
[----:B------:R-:W-:Y:S02]  /*0760*/  SEL R18, RZ, 0x1, !P1 ;  /* 0x00000001ff127807 */ /* 0x000fe40004800000 */
[----:B------:R-:W-:Y:S02]  /*0770*/  LOP3.LUT R22, R22, R11, RZ, 0xc0, !PT ;  /* 0x0000000b16167212 */ /* 0x000fe400078ec0ff */
[----:B------:R-:W-:Y:S01]  /*0780*/  SEL R18, R18, 0x2, P6 ;  /* 0x0000000212127807 */ /* 0x000fe20003000000 */
[----:B------:R0:W2:Y:S01]  /*0790*/  @!UP1 SYNCS.EXCH.64 URZ, [UR6+0x48], UR4 ;  /* 0x00004804063f95b2 */ /* 0x0000a20008000100 */
[----:B------:R-:W-:Y:S01]  /*07a0*/  NOP ;  /* 0x0000000000007918 */ /* 0x000fe20000000000 */
[----:B------:R-:W-:Y:S05]  /*07b0*/  @!P2 BRA `(.L_x_3) ;  /* 0x000000000008a947 */ /* 0x000fea0003800000 */
[----:B-12---:R-:W-:Y:S01]  /*07c0*/  UCGABAR_ARV ;  /* 0x00000000000079c7 */ /* 0x006fe20008000000 */
[----:B------:R-:W-:Y:S05]  /*07d0*/  BRA `(.L_x_4) ;  /* 0x0000000000047947 */ /* 0x000fea0003800000 */
.L_x_3:
[----:B-12---:R-:W-:Y:S01]  /*07e0*/  NOP ;  /* 0x0000000000007918 */ /* 0x006fe20000000000 */
.L_x_4:
[----:B------:R-:W1:Y:S01]  /*07f0*/  LDC R2, c[0x0][0x65c] ;  /* 0x00019700ff027b82 */ /* 0x000e620000000800 */
[----:B------:R-:W-:Y:S02]  /*0800*/  IMAD.U32 R10, RZ, RZ, UR8 ;  /* 0x00000008ff0a7e24 */ /* 0x000fe4000f8e00ff */
[----:B------:R-:W-:Y:S01]  /*0810*/  IMAD.MOV.U32 R11, RZ, RZ, RZ ;  /* 0x000000ffff0b7224 */ /* 0x000fe200078e00ff */
[----:B-1----:R-:W-:-:S04]  /*0820*/  ISETP.NE.AND P1, PT, R2, 0x1, PT ;  /* 0x000000010200780c */ /* 0x002fc80003f25270 */
[----:B------:R-:W-:-:S09]  /*0830*/  P2R R5, PR, RZ, 0x2 ;  /* 0x00000002ff057803 */ /* 0x000fd20000000000 */
[----:B------:R-:W1:Y:S01]  /*0840*/  @P1 LDC R17, c[0x0][0x10] ;  /* 0x00000400ff111b82 */ /* 0x000e620000000800 */
[----:B------:R-:W-:Y:S02]  /*0850*/  @P1 IMAD.MOV.U32 R5, RZ, RZ, RZ ;  /* 0x000000ffff051224 */ /* 0x000fe400078e00ff */
[----:B------:R-:W-:-:S05]  /*0860*/  @P1 IMAD.MOV.U32 R15, RZ, RZ, RZ ;  /* 0x000000ffff0f1224 */ /* 0x000fca00078e00ff */
[----:B------:R-:W2:Y:S01]  /*0870*/  @!P1 LDC R13, c[0x0][0xc] ;  /* 0x00000300ff0d9b82 */ /* 0x000ea20000000800 */
[----:B0-----:R-:W-:Y:S01]  /*0880*/  ULDC UR4, c[0x0][0xc] ;  /* 0x0000030000047ab9 */ /* 0x001fe20000000800 */
[----:B------:R-:W-:Y:S01]  /*0890*/  ULDC UR5, c[0x0][0x10] ;  /* 0x0000040000057ab9 */ /* 0x000fe20000000800 */
[----:B------:R-:W-:Y:S01]  /*08a0*/  ULDC UR6, c[0x0][0x14] ;  /* 0x0000050000067ab9 */ /* 0x000fe20000000800 */
[----:B------:R-:W-:-:S04]  /*08b0*/  UIMAD.WIDE.U32 UR4, UR4, UR5, URZ ;  /* 0x00000005040472a5 */ /* 0x000fc8000f8e003f */
[----:B------:R-:W-:Y:S02]  /*08c0*/  UIMAD.WIDE.U32 UR38, UR4, UR6, URZ ;  /* 0x00000006042672a5 */ /* 0x000fe4000f8e003f */
[----:B------:R-:W-:-:S04]  /*08d0*/  UIMAD UR41, UR5, UR6, URZ ;  /* 0x00000006052972a4 */ /* 0x000fc8000f8e023f */
[----:B------:R-:W-:Y:S01]  /*08e0*/  UIADD3 UR41, UR39, UR41, URZ ;  /* 0x0000002927297290 */ /* 0x000fe2000fffe03f */
[----:B-1----:R-:W-:-:S04]  /*08f0*/  @P1 IMAD.WIDE.U32 R16, R17, UR8, R4 ;  /* 0x0000000811101c25 */ /* 0x002fc8000f8e0004 */
[----:B------:R-:W-:Y:S02]  /*0900*/  @P1 IMAD.IADD R17, R17, 0x1, R15 ;  /* 0x0000000111111824 */ /* 0x000fe400078e020f */
[----:B--2---:R-:W-:-:S04]  /*0910*/  @!P1 IMAD.WIDE.U32 R10, R4, R13, R10 ;  /* 0x0000000d040a9225 */ /* 0x004fc800078e000a */
[----:B------:R-:W-:Y:S02]  /*0920*/  @!P1 IMAD.MOV.U32 R16, RZ, RZ, R10 ;  /* 0x000000ffff109224 */ /* 0x000fe400078e000a */
[----:B------:R-:W-:Y:S01]  /*0930*/  @!P1 IMAD.MOV.U32 R17, RZ, RZ, R11 ;  /* 0x000000ffff119224 */ /* 0x000fe200078e000b */
[----:B------:R-:W-:Y:S06]  /*0940*/  @!P2 BRA `(.L_x_5) ;  /* 0x00000000000ca947 */ /* 0x000fec0003800000 */
[----:B------:R-:W-:Y:S01]  /*0950*/  UCGABAR_WAIT ;  /* 0x0000000000007dc7 */ /* 0x000fe20008000000 */
[----:B------:R-:W-:Y:S01]  /*0960*/  CCTL.IVALL ;  /* 0x00000000ff00798f */ /* 0x000fe20002000000 */
[----:B------:R-:W-:Y:S05]  /*0970*/  BRA `(.L_x_6) ;  /* 0x0000000000047947 */ /* 0x000fea0003800000 */
.L_x_5:
[----:B------:R-:W-:Y:S06]  /*0980*/  BAR.SYNC.DEFER_BLOCKING 0x0 ;  /* 0x0000000000007b1d */ /* 0x000fec0000010000 */
.L_x_6:
[----:B------:R-:W-:Y:S05]  /*0990*/  @!P3 BRA `(.L_x_7) ;  /* 0x00000060007cb947 */ /* 0x000fea0003800000 */
[----:B------:R-:W-:-:S13]  /*09a0*/  ISETP.GT.U32.AND P0, PT, R8, 0x1, PT ;  /* 0x000000010800780c */ /* 0x000fda0003f04070 */
[----:B------:R-:W-:Y:S05]  /*09b0*/  @P0 EXIT ;  /* 0x000000000000094d */ /* 0x000fea0003800000 */
[----:B------:R-:W-:Y:S01]  /*09c0*/  ULDC.64 UR4, c[0x0][0x650] ;  /* 0x0001940000047ab9 */ /* 0x000fe20000000a00 */
[----:B------:R-:W-:Y:S01]  /*09d0*/  PRMT R3, RZ, 0x7610, R3 ;  /* 0x00007610ff037816 */ /* 0x000fe20000000003 */
[----:B------:R-:W-:Y:S01]  /*09e0*/  IMAD.MOV.U32 R103, RZ, RZ, -0x1 ;  /* 0xffffffffff677424 */ /* 0x000fe200078e00ff */
[----:B------:R-:W-:Y:S01]  /*09f0*/  ISETP.GE.U32.AND P0, PT, R16, UR4, PT ;  /* 0x0000000410007c0c */ /* 0x000fe2000bf06070 */
[----:B------:R-:W-:Y:S02]  /*0a00*/  IMAD.MOV.U32 R100, RZ, RZ, -0x1 ;  /* 0xffffffffff647424 */ /* 0x000fe400078e00ff */
[----:B------:R-:W-:Y:S01]  /*0a10*/  IMAD.MOV.U32 R101, RZ, RZ, -0x1 ;  /* 0xffffffffff657424 */ /* 0x000fe200078e00ff */
[----:B------:R-:W-:-:S13]  /*0a20*/  ISETP.GE.U32.AND.EX P0, PT, R17, UR5, PT, P0 ;  /* 0x0000000511007c0c */ /* 0x000fda000bf06100 */
[----:B------:R-:W-:Y:S05]  /*0a30*/  @P0 BRA `(.L_x_8) ;  /* 0x0000000400280947 */ /* 0x000fea0003800000 */
[----:B------:R-:W0:Y:S01]  /*0a40*/  LDC.64 R24, c[0x0][0x628] ;  /* 0x00018a00ff187b82 */ /* 0x000e220000000a00 */
[----:B------:R-:W-:Y:S02]  /*0a50*/  IMAD.MOV.U32 R10, RZ, RZ, R16 ;  /* 0x000000ffff0a7224 */ /* 0x000fe400078e0010 */
[----:B------:R-:W-:-:S05]  /*0a60*/  IMAD.MOV.U32 R11, RZ, RZ, R17 ;  /* 0x000000ffff0b7224 */ /* 0x000fca00078e0011 */
[----:B------:R-:W1:Y:S08]  /*0a70*/  LDC R8, c[0x0][0x630] ;  /* 0x00018c00ff087b82 */ /* 0x000e700000000800 */
[----:B------:R-:W2:Y:S01]  /*0a80*/  LDC.64 R26, c[0x0][0x620] ;  /* 0x00018800ff1a7b82 */ /* 0x000ea20000000a00 */
[----:B0-----:R-:W-:-:S04]  /*0a90*/  ISETP.NE.U32.AND P0, PT, R24, RZ, PT ;  /* 0x000000ff1800720c */ /* 0x001fc80003f05070 */
[----:B------:R-:W-:-:S13]  /*0aa0*/  ISETP.NE.AND.EX P0, PT, R25, RZ, PT, P0 ;  /* 0x000000ff1900720c */ /* 0x000fda0003f05300 */
[----:B-12---:R-:W-:Y:S05]  /*0ab0*/  @!P0 BRA `(.L_x_9) ;  /* 0x0000000000288947 */ /* 0x006fea0003800000 */
[----:B------:R-:W0:Y:S02]  /*0ac0*/  LDC R3, c[0x0][0x634] ;  /* 0x00018d00ff037b82 */ /* 0x000e240000000800 */
[----:B0-----:R-:W-:-:S05]  /*0ad0*/  IADD3 R3, P0, R16, R3, RZ ;  /* 0x0000000310037210 */ /* 0x001fca0007f1e0ff */
[----:B------:R-:W-:-:S04]  /*0ae0*/  IMAD.X R21, RZ, RZ, R17, P0 ;  /* 0x000000ffff157224 */ /* 0x000fc800000e0611 */
[----:B------:R-:W-:-:S04]  /*0af0*/  IMAD.WIDE.U32 R10, R21, R24, RZ ;  /* 0x00000018150a7225 */ /* 0x000fc800078e00ff */
[----:B------:R-:W-:-:S04]  /*0b00*/  IMAD.WIDE.U32 R12, P0, R3, R25, R10 ;  /* 0x00000019030c7225 */ /* 0x000fc8000780000a */
[----:B------:R-:W-:-:S04]  /*0b10*/  IMAD.WIDE.U32 R10, R3, R24, RZ ;  /* 0x00000018030a7225 */ /* 0x000fc800078e00ff */
[----:B------:R-:W-:Y:S01]  /*0b20*/  IMAD.X R15, RZ, RZ, RZ, P0 ;  /* 0x000000ffff0f7224 */ /* 0x000fe200000e06ff */
[----:B------:R-:W-:Y:S01]  /*0b30*/  IADD3 RZ, P0, R11, R12, RZ ;  /* 0x0000000c0bff7210 */ /* 0x000fe20007f1e0ff */
[----:B------:R-:W-:-:S04]  /*0b40*/  IMAD.MOV.U32 R14, RZ, RZ, R13 ;  /* 0x000000ffff0e7224 */ /* 0x000fc800078e000d */
[----:B------:R-:W-:-:S08]  /*0b50*/  IMAD.WIDE.U32.X R10, R21, R25, R14, P0 ;  /* 0x00000019150a7225 */ /* 0x000fd000000e040e */
.L_x_9:
[----:B------:R-:W0:Y:S01]  /*0b60*/  LDC.64 R30, c[0x0][0x640] ;  /* 0x00019000ff1e7b82 */ /* 0x000e220000000a00 */
[-CC-:B------:R-:W-:Y:S01]  /*0b70*/  SHF.R.U64 R101, R10, R8.reuse, R11.reuse ;  /* 0x000000080a657219 */ /* 0x180fe2000000120b */
[----:B------:R-:W-:Y:S01]  /*0b80*/  IMAD R29, R9, R23, R4 ;  /* 0x00000017091d7224 */ /* 0x000fe200078e0204 */
[----:B------:R-:W-:Y:S01]  /*0b90*/  SHF.R.U32.HI R3, RZ, R8, R11 ;  /* 0x00000008ff037219 */ /* 0x000fe2000001160b */
[----:B------:R-:W-:Y:S01]  /*0ba0*/  IMAD.MOV.U32 R23, RZ, RZ, 0x1 ;  /* 0x00000001ff177424 */ /* 0x000fe200078e00ff */
[----:B------:R-:W-:-:S03]  /*0bb0*/  IADD3 R5, P0, RZ, -R101, RZ ;  /* 0x80000065ff057210 */ /* 0x000fc60007f1e0ff */
[----:B------:R-:W1:Y:S02]  /*0bc0*/  LDC R12, c[0x0][0x618] ;  /* 0x00018600ff0c7b82 */ /* 0x000e640000000800 */
[----:B------:R-:W-:Y:S02]  /*0bd0*/  IMAD.X R3, RZ, RZ, ~R3, P0 ;  /* 0x000000ffff037224 */ /* 0x000fe400000e0e03 */
[----:B------:R-:W-:-:S04]  /*0be0*/  IMAD.WIDE.U32 R10, R5, R26, R16 ;  /* 0x0000001a050a7225 */ /* 0x000fc800078e0010 */
[----:B------:R-:W2:Y:S01]  /*0bf0*/  LDC R20, c[0x0][0x608] ;  /* 0x00018200ff147b82 */ /* 0x000ea20000000800 */
[----:B------:R-:W-:Y:S02]  /*0c00*/  IMAD R8, R3, R26, RZ ;  /* 0x0000001a03087224 */ /* 0x000fe400078e02ff */
[----:B------:R-:W-:Y:S02]  /*0c10*/  IMAD.MOV.U32 R3, RZ, RZ, -0x1 ;  /* 0xffffffffff037424 */ /* 0x000fe400078e00ff */
[----:B------:R-:W-:-:S03]  /*0c20*/  IMAD R5, R5, R27, R8 ;  /* 0x0000001b05057224 */ /* 0x000fc600078e0208 */
[----:B------:R-:W3:Y:S01]  /*0c30*/  LDC R28, c[0x0][0x658] ;  /* 0x00019600ff1c7b82 */ /* 0x000ee20000000800 */
[----:B------:R-:W-:Y:S01]  /*0c40*/  IMAD.IADD R5, R11, 0x1, R5 ;  /* 0x000000010b057824 */ /* 0x000fe200078e0205 */
[----:B0-----:R-:W-:-:S04]  /*0c50*/  ISETP.NE.U32.AND P0, PT, R30, RZ, PT ;  /* 0x000000ff1e00720c */ /* 0x001fc80003f05070 */
[----:B------:R-:W-:Y:S02]  /*0c60*/  ISETP.NE.AND.EX P0, PT, R31, RZ, PT, P0 ;  /* 0x000000ff1f00720c */ /* 0x000fe40003f05300 */
[----:B------:R-:W0:Y:S01]  /*0c70*/  LDC R24, c[0x0][0x600] ;  /* 0x00018000ff187b82 */ /* 0x000e220000000800 */
[-CC-:B-1----:R-:W-:Y:S02]  /*0c80*/  SHF.R.U64 R14, R10, R12.reuse, R5.reuse ;  /* 0x0000000c0a0e7219 */ /* 0x182fe40000001205 */
[----:B------:R-:W-:-:S05]  /*0c90*/  SHF.R.U32.HI R5, RZ, R12, R5 ;  /* 0x0000000cff057219 */ /* 0x000fca0000011605 */
[----:B------:R-:W1:Y:S01]  /*0ca0*/  LDC R15, c[0x0][0x648] ;  /* 0x00019200ff0f7b82 */ /* 0x000e620000000800 */
[-CC-:B--2---:R-:W-:Y:S02]  /*0cb0*/  SHF.R.U64 R27, R14, R20.reuse, R5.reuse ;  /* 0x000000140e1b7219 */ /* 0x184fe40000001205 */
[----:B------:R-:W-:-:S05]  /*0cc0*/  SHF.R.U32.HI R5, RZ, R20, R5 ;  /* 0x00000014ff057219 */ /* 0x000fca0000011605 */
[----:B------:R-:W2:Y:S01]  /*0cd0*/  LDC R21, c[0x0][0x638] ;  /* 0x00018e00ff157b82 */ /* 0x000ea20000000800 */
[-CC-:B---3--:R-:W-:Y:S02]  /*0ce0*/  SHF.R.U64 R20, R27, R28.reuse, R5.reuse ;  /* 0x0000001c1b147219 */ /* 0x188fe40000001205 */
[-C--:B------:R-:W-:Y:S02]  /*0cf0*/  SHF.L.U32 R3, R3, R28.reuse, RZ ;  /* 0x0000001c03037219 */ /* 0x080fe400000006ff */
[----:B------:R-:W-:Y:S01]  /*0d00*/  SHF.R.U32.HI R5, RZ, R28, R5 ;  /* 0x0000001cff057219 */ /* 0x000fe20000011605 */
[----:B------:R-:W-:Y:S01]  /*0d10*/  IMAD.MOV.U32 R4, RZ, RZ, R20 ;  /* 0x000000ffff047224 */ /* 0x000fe200078e0014 */
[----:B------:R-:W-:Y:S01]  /*0d20*/  LOP3.LUT R12, RZ, R3, RZ, 0x33, !PT ;  /* 0x00000003ff0c7212 */ /* 0x000fe200078e33ff */
[----:B------:R-:W3:Y:S01]  /*0d30*/  LDC R25, c[0x0][0x610] ;  /* 0x00018400ff197b82 */ /* 0x000ee20000000800 */
[----:B------:R-:W-:Y:S05]  /*0d40*/  @!P0 BRA `(.L_x_10) ;  /* 0x0000000000288947 */ /* 0x000fea0003800000 */
[----:B------:R-:W4:Y:S02]  /*0d50*/  LDC R3, c[0x0][0x64c] ;  /* 0x00019300ff037b82 */ /* 0x000f240000000800 */
[----:B----4-:R-:W-:-:S05]  /*0d60*/  IADD3 R3, P0, R20, R3, RZ ;  /* 0x0000000314037210 */ /* 0x010fca0007f1e0ff */
        /* <DEDUP_REMOVED lines=8> */
.L_x_10:
[----:B-1----:R-:W-:Y:S01]  /*0df0*/  SHF.R.U64 R4, R4, R15, R5 ;  /* 0x0000000f04047219 */ /* 0x002fe20000001205 */
[----:B0-----:R-:W-:Y:S01]  /*0e00*/  VIADD R5, R24, 0xffffffff ;  /* 0xffffffff18057836 */ /* 0x001fe20000000000 */
[----:B------:R-:W-:Y:S02]  /*0e10*/  SHF.L.U32 R3, R23, R28, RZ ;  /* 0x0000001c17037219 */ /* 0x000fe400000006ff */
[----:B------:R-:W-:Y:S01]  /*0e20*/  LOP3.LUT R12, R27, R12, RZ, 0xc0, !PT ;  /* 0x0000000c1b0c7212 */ /* 0x000fe200078ec0ff */
[----:B------:R-:W-:Y:S01]  /*0e30*/  IMAD.MOV R8, RZ, RZ, -R4 ;  /* 0x000000ffff087224 */ /* 0x000fe200078e0a04 */
[----:B------:R-:W-:Y:S02]  /*0e40*/  SEL R6, R6, R29, !P1 ;  /* 0x0000001d06067207 */ /* 0x000fe40004800000 */
[----:B------:R-:W-:Y:S01]  /*0e50*/  LOP3.LUT R5, R14, R5, RZ, 0xc0, !PT ;  /* 0x000000050e057212 */ /* 0x000fe200078ec0ff */
[----:B------:R-:W-:Y:S02]  /*0e60*/  IMAD R9, R3, R4, R12 ;  /* 0x0000000403097224 */ /* 0x000fe400078e020c */
[----:B--2---:R-:W-:-:S02]  /*0e70*/  IMAD R3, R8, R21, R20 ;  /* 0x0000001508037224 */ /* 0x004fc400078e0214 */
[----:B---3--:R-:W-:Y:S02]  /*0e80*/  IMAD R6, R9, R25, R6 ;  /* 0x0000001909067224 */ /* 0x008fe400078e0206 */
[----:B------:R-:W-:Y:S02]  /*0e90*/  IMAD R103, R3, R24, R5 ;  /* 0x0000001803677224 */ /* 0x000fe400078e0205 */
[----:B------:R-:W-:-:S03]  /*0ea0*/  IMAD.MOV.U32 R4, RZ, RZ, 0x1 ;  /* 0x00000001ff047424 */ /* 0x000fc600078e00ff */
[----:B------:R-:W-:Y:S02]  /*0eb0*/  SEL R100, R103, R6, !P1 ;  /* 0x0000000667647207 */ /* 0x000fe40004800000 */
[----:B------:R-:W-:Y:S02]  /*0ec0*/  PRMT R3, R4, 0x7610, R3 ;  /* 0x0000761004037816 */ /* 0x000fe40000000003 */
[----:B------:R-:W-:-:S07]  /*0ed0*/  SEL R103, R6, R103, !P1 ;  /* 0x0000006706677207 */ /* 0x000fce0004800000 */
.L_x_8:
[----:B------:R-:W-:-:S08]  /*0ee0*/  NOP ;  /* 0x0000000000007918 */ /* 0x000fd00000000000 */
[----:B------:R-:W0:Y:S02]  /*0ef0*/  USETMAXREG.TRY_ALLOC.CTAPOOL UP0, 0xe8 ;  /* 0x000000e8000079c8 */ /* 0x000e240008000600 */
[----:B0-----:R-:W-:-:S13]  /*0f00*/  PLOP3.LUT P0, PT, PT, PT, UP0, 0x80, 0x0 ;  /* 0x000000000000781c */ /* 0x001fda0003f0f008 */
[----:B------:R-:W-:Y:S05]  /*0f10*/  @!P0 BRA `(.L_x_8) ;  /* 0xfffffffc00f08947 */ /* 0x000fea000383ffff */
[----:B------:R-:W-:Y:S01]  /*0f20*/  ULDC.64 UR4, c[0x0][0x598] ;  /* 0x0001660000047ab9 */ /* 0x000fe20000000a00 */
[----:B------:R-:W-:Y:S01]  /*0f30*/  ULDC.64 UR36, c[0x0][0x208] ;  /* 0x0000820000247ab9 */ /* 0x000fe20000000a00 */
[----:B------:R-:W-:-:S04]  /*0f40*/  ISETP.NE.U32.AND P0, PT, RZ, UR4, PT ;  /* 0x00000004ff007c0c */ /* 0x000fc8000bf05070 */
[----:B------:R-:W-:-:S13]  /*0f50*/  ISETP.NE.AND.EX P0, PT, RZ, UR5, PT, P0 ;  /* 0x00000005ff007c0c */ /* 0x000fda000bf05300 */
[----:B------:R-:W-:Y:S05]  /*0f60*/  @!P0 BRA `(.L_x_11) ;  /* 0x00000000001c8947 */ /* 0x000fea0003800000 */
[----:B------:R-:W0:Y:S02]  /*0f70*/  LDC.64 R4, c[0x0][0x598] ;  /* 0x00016600ff047b82 */ /* 0x000e240000000a00 */
[----:B0-----:R-:W2:Y:S02]  /*0f80*/  LDG.E.64 R4, desc[UR36][R4.64] ;  /* 0x0000002404047981 */ /* 0x001ea4000c1e1b00 */
[----:B--2---:R-:W-:-:S04]  /*0f90*/  ISETP.NE.U32.AND P0, PT, R4, RZ, PT ;  /* 0x000000ff0400720c */ /* 0x004fc80003f05070 */
[----:B------:R-:W-:-:S13]  /*0fa0*/  ISETP.NE.AND.EX P0, PT, R5, RZ, PT, P0 ;  /* 0x000000ff0500720c */ /* 0x000fda0003f05300 */
[----:B------:R-:W-:Y:S05]  /*0fb0*/  @!P0 BRA `(.L_x_11) ;  /* 0x0000000000088947 */ /* 0x000fea0003800000 */
[----:B------:R0:W5:Y:S01]  /*0fc0*/  LD.E R23, desc[UR36][R4.64] ;  /* 0x0000002404177980 */ /* 0x000162000c101900 */
[----:B------:R-:W-:Y:S05]  /*0fd0*/  BRA `(.L_x_12) ;  /* 0x0000000000247947 */ /* 0x000fea0003800000 */
.L_x_11:
[----:B------:R-:W-:Y:S02]  /*0fe0*/  ULDC.64 UR4, c[0x0][0x588] ;  /* 0x0001620000047ab9 */ /* 0x000fe40000000a00 */
[----:B------:R-:W-:-:S04]  /*0ff0*/  ISETP.NE.U32.AND P0, PT, RZ, UR4, PT ;  /* 0x00000004ff007c0c */ /* 0x000fc8000bf05070 */
[----:B------:R-:W-:-:S13]  /*1000*/  ISETP.NE.AND.EX P0, PT, RZ, UR5, PT, P0 ;  /* 0x00000005ff007c0c */ /* 0x000fda000bf05300 */
[----:B------:R-:W-:Y:S05]  /*1010*/  @!P0 BRA `(.L_x_13) ;  /* 0x00000000000c8947 */ /* 0x000fea0003800000 */
[----:B------:R-:W0:Y:S02]  /*1020*/  LDC.64 R4, c[0x0][0x588] ;  /* 0x00016200ff047b82 */ /* 0x000e240000000a00 */
[----:B0-----:R1:W5:Y:S01]  /*1030*/  LDG.E R23, desc[UR36][R4.64] ;  /* 0x0000002404177981 */ /* 0x001362000c1e1900 */
[----:B------:R-:W-:Y:S05]  /*1040*/  BRA `(.L_x_12) ;  /* 0x0000000000087947 */ /* 0x000fea0003800000 */
.L_x_13:
[----:B------:R-:W-:Y:S02]  /*1050*/  ULDC UR4, c[0x0][0x580] ;  /* 0x0001600000047ab9 */ /* 0x000fe40000000800 */
[----:B------:R-:W-:-:S07]  /*1060*/  IMAD.U32 R23, RZ, RZ, UR4 ;  /* 0x00000004ff177e24 */ /* 0x000fce000f8e00ff */
.L_x_12:
[----:B------:R-:W-:Y:S02]  /*1070*/  ULDC.64 UR4, c[0x0][0x5a0] ;  /* 0x0001680000047ab9 */ /* 0x000fe40000000a00 */
[----:B------:R-:W-:-:S04]  /*1080*/  ISETP.NE.U32.AND P0, PT, RZ, UR4, PT ;  /* 0x00000004ff007c0c */ /* 0x000fc8000bf05070 */
[----:B------:R-:W-:-:S13]  /*1090*/  ISETP.NE.AND.EX P0, PT, RZ, UR5, PT, P0 ;  /* 0x00000005ff007c0c */ /* 0x000fda000bf05300 */
[----:B------:R-:W-:Y:S05]  /*10a0*/  @!P0 BRA `(.L_x_14) ;  /* 0x00000000001c8947 */ /* 0x000fea0003800000 */
[----:B01----:R-:W0:Y:S02]  /*10b0*/  LDC.64 R4, c[0x0][0x5a0] ;  /* 0x00016800ff047b82 */ /* 0x003e240000000a00 */
[----:B0-----:R-:W2:Y:S02]  /*10c0*/  LDG.E.64 R4, desc[UR36][R4.64] ;  /* 0x0000002404047981 */ /* 0x001ea4000c1e1b00 */
[----:B--2---:R-:W-:-:S04]  /*10d0*/  ISETP.NE.U32.AND P0, PT, R4, RZ, PT ;  /* 0x000000ff0400720c */ /* 0x004fc80003f05070 */
[----:B------:R-:W-:-:S13]  /*10e0*/  ISETP.NE.AND.EX P0, PT, R5, RZ, PT, P0 ;  /* 0x000000ff0500720c */ /* 0x000fda0003f05300 */
[----:B------:R-:W-:Y:S05]  /*10f0*/  @!P0 BRA `(.L_x_14) ;  /* 0x0000000000088947 */ /* 0x000fea0003800000 */
[----:B------:R0:W5:Y:S01]  /*1100*/  LD.E R90, desc[UR36][R4.64] ;  /* 0x00000024045a7980 */ /* 0x000162000c101900 */
[----:B------:R-:W-:Y:S05]  /*1110*/  BRA `(.L_x_15) ;  /* 0x0000000000247947 */ /* 0x000fea0003800000 */
.L_x_14:
[----:B------:R-:W-:Y:S02]  /*1120*/  ULDC.64 UR4, c[0x0][0x590] ;  /* 0x0001640000047ab9 */ /* 0x000fe40000000a00 */
[----:B------:R-:W-:-:S04]  /*1130*/  ISETP.NE.U32.AND P0, PT, RZ, UR4, PT ;  /* 0x00000004ff007c0c */ /* 0x000fc8000bf05070 */
[----:B------:R-:W-:-:S13]  /*1140*/  ISETP.NE.AND.EX P0, PT, RZ, UR5, PT, P0 ;  /* 0x00000005ff007c0c */ /* 0x000fda000bf05300 */
[----:B------:R-:W-:Y:S05]  /*1150*/  @!P0 BRA `(.L_x_16) ;  /* 0x00000000000c8947 */ /* 0x000fea0003800000 */
[----:B------:R-:W2:Y:S02]  /*1160*/  LDC.64 R90, c[0x0][0x590] ;  /* 0x00016400ff5a7b82 */ /* 0x000ea40000000a00 */
[----:B--2---:R2:W5:Y:S01]  /*1170*/  LDG.E R90, desc[UR36][R90.64] ;  /* 0x000000245a5a7981 */ /* 0x004562000c1e1900 */
[----:B------:R-:W-:Y:S05]  /*1180*/  BRA `(.L_x_15) ;  /* 0x0000000000087947 */ /* 0x000fea0003800000 */
.L_x_16:
[----:B------:R-:W-:Y:S02]  /*1190*/  ULDC UR4, c[0x0][0x584] ;  /* 0x0001610000047ab9 */ /* 0x000fe40000000800 */
[----:B------:R-:W-:-:S07]  /*11a0*/  IMAD.U32 R90, RZ, RZ, UR4 ;  /* 0x00000004ff5a7e24 */ /* 0x000fce000f8e00ff */
.L_x_15:
[----:B------:R-:W-:-:S13]  /*11b0*/  LOP3.LUT P0, RZ, R3, 0xff, RZ, 0xc0, !PT ;  /* 0x000000ff03ff7812 */ /* 0x000fda000780c0ff */
[----:B------:R-:W-:Y:S05]  /*11c0*/  @!P0 EXIT ;  /* 0x000000000000894d */ /* 0x000fea0003800000 */
[----:B------:R-:W3:Y:S01]  /*11d0*/  LDC R93, c[0x0][0x658] ;  /* 0x00019600ff5d7b82 */ /* 0x000ee20000000800 */
[----:B------:R-:W-:Y:S01]  /*11e0*/  LOP3.LUT R7, R7, 0x1, RZ, 0xc0, !PT ;  /* 0x0000000107077812 */ /* 0x000fe200078ec0ff */
[----:B------:R-:W-:Y:S01]  /*11f0*/  ULDC.64 UR6, c[0x0][0x288] ;  /* 0x0000a20000067ab9 */ /* 0x000fe20000000a00 */
[----:B------:R-:W-:Y:S01]  /*1200*/  SHF.R.U32.HI R3, RZ, 0x2, R95 ;  /* 0x00000002ff037819 */ /* 0x000fe2000001165f */
[----:B------:R-:W-:Y:S01]  /*1210*/  UIADD3 UR4, UR7, 0x3f, URZ ;  /* 0x0000003f07047890 */ /* 0x000fe2000fffe03f */
[----:B------:R-:W-:Y:S01]  /*1220*/  SHF.R.U32.HI R0, RZ, 0x1, R0 ;  /* 0x00000001ff007819 */ /* 0x000fe20000011600 */
[----:B------:R-:W-:Y:S01]  /*1230*/  IMAD.SHL.U32 R88, R7, 0x40, RZ ;  /* 0x0000004007587824 */ /* 0x000fe200078e00ff */
[----:B------:R-:W-:Y:S01]  /*1240*/  LOP3.LUT R3, R3, 0x7, RZ, 0xc0, !PT ;  /* 0x0000000703037812 */ /* 0x000fe200078ec0ff */
[----:B------:R-:W4:Y:S01]  /*1250*/  LDC.64 R8, c[0x0][0x5c8] ;  /* 0x00017200ff087b82 */ /* 0x000f220000000a00 */
[----:B------:R-:W-:Y:S01]  /*1260*/  USHF.R.S32.HI UR5, URZ, 0x1f, UR4 ;  /* 0x0000001f3f057899 */ /* 0x000fe20008011404 */
[----:B------:R-:W-:Y:S01]  /*1270*/  LOP3.LUT R0, R0, 0x30, RZ, 0xc0, !PT ;  /* 0x0000003000007812 */ /* 0x000fe200078ec0ff */
[----:B------:R-:W-:Y:S01]  /*1280*/  IMAD.MOV.U32 R6, RZ, RZ, 0x1 ;  /* 0x00000001ff067424 */ /* 0x000fe200078e00ff */
[--C-:B------:R-:W-:Y:S01]  /*1290*/  LOP3.LUT R88, R88, 0x40, R3.reuse, 0xe2, !PT ;  /* 0x0000004058587812 */ /* 0x100fe200078ee203 */
[----:B------:R-:W-:Y:S01]  /*12a0*/  ULEA.HI UR5, UR5, UR4, URZ, 0x6 ;  /* 0x0000000405057291 */ /* 0x000fe2000f8f303f */
[-C--:B01----:R-:W-:Y:S01]  /*12b0*/  IADD3 R4, RZ, -R0.reuse, -R3 ;  /* 0x80000000ff047210 */ /* 0x083fe20007ffe803 */
[----:B------:R-:W-:Y:S01]  /*12c0*/  IMAD.U32 R5, RZ, RZ, UR6 ;  /* 0x00000006ff057e24 */ /* 0x000fe2000f8e00ff */
[----:B------:R-:W0:Y:S01]  /*12d0*/  LDC R97, c[0x0][0x600] ;  /* 0x00018000ff617b82 */ /* 0x000e220000000800 */
[----:B------:R-:W-:Y:S01]  /*12e0*/  LOP3.LUT R88, R88, R0, RZ, 0xfc, !PT ;  /* 0x0000000058587212 */ /* 0x000fe200078efcff */
[----:B------:R-:W-:Y:S01]  /*12f0*/  IMAD.MOV.U32 R0, RZ, RZ, -0x1 ;  /* 0xffffffffff007424 */ /* 0x000fe200078e00ff */
[----:B------:R-:W-:Y:S01]  /*1300*/  USHF.R.S32.HI UR43, URZ, 0x6, UR5 ;  /* 0x000000063f2b7899 */ /* 0x000fe20008011405 */
[----:B------:R-:W-:Y:S01]  /*1310*/  LOP3.LUT R94, R95, 0x3, RZ, 0xc0, !PT ;  /* 0x000000035f5e7812 */ /* 0x000fe200078ec0ff */
[----:B------:R-:W-:Y:S01]  /*1320*/  IMAD R4, R7, -0x40, R4 ;  /* 0xffffffc007047824 */ /* 0x000fe200078e0204 */
[C---:B------:R-:W-:Y:S01]  /*1330*/  LOP3.LUT R96, R95.reuse, 0x80, RZ, 0xc0, !PT ;  /* 0x000000805f607812 */ /* 0x040fe200078ec0ff */
[----:B------:R-:W-:Y:S01]  /*1340*/  UISETP.LT.AND UP0, UPT, UR43, 0x1, UPT ;  /* 0x000000012b00788c */ /* 0x000fe2000bf01270 */
[-C--:B---3--:R-:W-:Y:S01]  /*1350*/  SHF.L.U32 R0, R0, R93.reuse, RZ ;  /* 0x0000005d00007219 */ /* 0x088fe200000006ff */
[----:B------:R-:W-:Y:S01]  /*1360*/  ULDC UR4, c[0x0][0x284] ;  /* 0x0000a10000047ab9 */ /* 0x000fe20000000800 */
[----:B------:R-:W-:Y:S01]  /*1370*/  IMAD R94, R94, -0x2, R5 ;  /* 0xfffffffe5e5e7824 */ /* 0x000fe200078e0205 */
[----:B------:R-:W-:Y:S01]  /*1380*/  USEL UR44, UR43, 0x1, UP0 ;  /* 0x000000012b2c7887 */ /* 0x000fe20008000000 */
[----:B------:R-:W-:Y:S01]  /*1390*/  SHF.L.U32 R93, R6, R93, RZ ;  /* 0x0000005d065d7219 */ /* 0x000fe200000006ff */
[----:B------:R-:W-:Y:S01]  /*13a0*/  IMAD.SHL.U32 R95, R95, 0x2, RZ ;  /* 0x000000025f5f7824 */ /* 0x000fe200078e00ff */
[----:B------:R-:W-:Y:S01]  /*13b0*/  LOP3.LUT R102, R18, 0x1, RZ, 0xfc, !PT ;  /* 0x0000000112667812 */ /* 0x000fe200078efcff */
[----:B------:R-:W-:Y:S01]  /*13c0*/  VIADD R99, R4, UR4 ;  /* 0x0000000404637c36 */ /* 0x000fe20008000000 */
[C---:B----4-:R-:W-:Y:S01]  /*13d0*/  SHF.L.U64.HI R92, R8.reuse, 0x3, R9 ;  /* 0x00000003085c7819 */ /* 0x050fe20000010209 */
[----:B--2---:R-:W-:Y:S01]  /*13e0*/  IMAD.SHL.U32 R91, R8, 0x8, RZ ;  /* 0x00000008085b7824 */ /* 0x004fe200078e00ff */
[----:B------:R-:W-:Y:S01]  /*13f0*/  SHF.R.U32.HI R96, RZ, 0x7, R96 ;  /* 0x00000007ff607819 */ /* 0x000fe20000011660 */
[----:B------:R-:W-:Y:S01]  /*1400*/  IMAD.MOV.U32 R89, RZ, RZ, RZ ;  /* 0x000000ffff597224 */ /* 0x000fe200078e00ff */
[----:B------:R-:W-:Y:S01]  /*1410*/  LOP3.LUT R98, RZ, R0, RZ, 0x33, !PT ;  /* 0x00000000ff627212 */ /* 0x000fe200078e33ff */
[----:B------:R-:W-:Y:S01]  /*1420*/  UIADD3 UR44, UR43, -UR44, URZ ;  /* 0x8000002c2b2c7290 */ /* 0x000fe2000fffe03f */
[----:B------:R-:W-:Y:S01]  /*1430*/  UMOV UR40, URZ ;  /* 0x0000003f00287c82 */ /* 0x000fe20008000000 */
[----:B0-----:R-:W-:Y:S01]  /*1440*/  VIADD R97, R97, 0xffffffff ;  /* 0xffffffff61617836 */ /* 0x001fe20000000000 */
[----:B------:R-:W-:-:S09]  /*1450*/  UMOV UR42, URZ ;  /* 0x0000003f002a7c82 */ /* 0x000fd20008000000 */
.L_x_162:
[----:B0-----:R-:W0:Y:S01]  /*1460*/  SHFL.IDX PT, R0, R96, RZ, 0x1f ;  /* 0x00001fff60007589 */ /* 0x001e2200000e0000 */
[----:B-1----:R-:W1:Y:S01]  /*1470*/  S2UR UR7, SR_CgaCtaId ;  /* 0x00000000000779c3 */ /* 0x002e620000008800 */
[----:B------:R-:W-:Y:S01]  /*1480*/  UMOV UR6, 0x400 ;  /* 0x0000040000067882 */ /* 0x000fe20000000000 */
[----:B0-----:R-:W-:Y:S01]  /*1490*/  R2UR UR4, R0 ;  /* 0x00000000000472ca */ /* 0x001fe200000e0000 */
[----:B-1----:R-:W-:-:S12]  /*14a0*/  ULEA UR6, UR7, UR6, 0x18 ;  /* 0x0000000607067291 */ /* 0x002fd8000f8ec03f */
[----:B------:R-:W-:-:S04]  /*14b0*/  ULEA.HI UR5, UR4, UR4, URZ, 0x1 ;  /* 0x0000000404057291 */ /* 0x000fc8000f8f083f */
[----:B------:R-:W-:-:S04]  /*14c0*/  ULOP3.LUT UR5, UR5, 0x7fffe, URZ, 0xc0, !UPT ;  /* 0x0007fffe05057892 */ /* 0x000fc8000f8ec03f */
[----:B------:R-:W-:-:S03]  /*14d0*/  UIADD3 UR5, UR4, -UR5, URZ ;  /* 0x8000000504057290 */ /* 0x000fc6000fffe03f */
[----:B------:R-:W-:Y:S01]  /*14e0*/  ULDC UR4, c[0x0][0x28c] ;  /* 0x0000a30000047ab9 */ /* 0x000fe20000000800 */
[----:B------:R-:W-:Y:S01]  /*14f0*/  ULEA UR5, UR5, UR6, 0xd ;  /* 0x0000000605057291 */ /* 0x000fe2000f8e683f */
[----:B------:R-:W-:-:S03]  /*1500*/  ISETP.LT.AND P0, PT, RZ, UR4, PT ;  /* 0x00000004ff007c0c */ /* 0x000fc6000bf01270 */
[----:B------:R-:W-:-:S04]  /*1510*/  UIADD3 UR5, UR5, 0x100, URZ ;  /* 0x0000010005057890 */ /* 0x000fc8000fffe03f */
[----:B------:R-:W-:-:S04]  /*1520*/  USHF.R.U32.HI UR5, URZ, 0x4, UR5 ;  /* 0x000000043f057899 */ /* 0x000fc80008011605 */
[----:B------:R-:W-:-:S04]  /*1530*/  ULOP3.LUT UR5, UR5, 0x3fff, URZ, 0xc0, !UPT ;  /* 0x00003fff05057892 */ /* 0x000fc8000f8ec03f */
[----:B------:R-:W-:Y:S01]  /*1540*/  ULOP3.LUT UR45, UR5, 0x10000, URZ, 0xfc, !UPT ;  /* 0x00010000052d7892 */ /* 0x000fe2000f8efc3f */
[----:B---345:R-:W-:Y:S11]  /*1550*/  @P0 BRA `(.L_x_17) ;  /* 0x0000000000400947 */ /* 0x038ff60003800000 */
[----:B------:R-:W-:Y:S01]  /*1560*/  MOV R0, 0x0 ;  /* 0x0000000000007802 */ /* 0x000fe20000000f00 */
[----:B------:R-:W-:Y:S01]  /*1570*/  ULDC.64 UR4, c[0x4][0x68] ;  /* 0x01001a0000047ab9 */ /* 0x000fe20000000a00 */
[----:B------:R-:W-:Y:S01]  /*1580*/  ULDC.64 UR6, c[0x4][0x8] ;  /* 0x0100020000067ab9 */ /* 0x000fe20000000a00 */
[----:B------:R-:W-:Y:S01]  /*1590*/  IMAD.U32 R4, RZ, RZ, UR4 ;  /* 0x00000004ff047e24 */ /* 0x000fe2000f8e00ff */
[----:B------:R0:W1:Y:S01]  /*15a0*/  LDC.64 R14, c[0x4][R0] ;  /* 0x01000000000e7b82 */ /* 0x0000620000000a00 */
[----:B------:R-:W-:Y:S01]  /*15b0*/  IMAD.U32 R5, RZ, RZ, UR5 ;  /* 0x00000005ff057e24 */ /* 0x000fe2000f8e00ff */
[----:B------:R-:W-:Y:S01]  /*15c0*/  ULDC.64 UR4, c[0x4][0x70] ;  /* 0x01001c0000047ab9 */ /* 0x000fe20000000a00 */
[----:B------:R-:W-:Y:S02]  /*15d0*/  IMAD.U32 R10, RZ, RZ, UR6 ;  /* 0x00000006ff0a7e24 */ /* 0x000fe4000f8e00ff */
[----:B------:R-:W-:Y:S02]  /*15e0*/  IMAD.U32 R6, RZ, RZ, UR4 ;  /* 0x00000004ff067e24 */ /* 0x000fe4000f8e00ff */
[----:B------:R-:W-:-:S02]  /*15f0*/  IMAD.U32 R7, RZ, RZ, UR5 ;  /* 0x00000005ff077e24 */ /* 0x000fc4000f8e00ff */
[----:B------:R-:W-:Y:S02]  /*1600*/  IMAD.U32 R11, RZ, RZ, UR7 ;  /* 0x00000007ff0b7e24 */ /* 0x000fe4000f8e00ff */
[----:B------:R-:W-:Y:S02]  /*1610*/  IMAD.MOV.U32 R8, RZ, RZ, 0x1e1 ;  /* 0x000001e1ff087424 */ /* 0x000fe400078e00ff */
[----:B------:R-:W-:Y:S02]  /*1620*/  IMAD.MOV.U32 R12, RZ, RZ, 0x1 ;  /* 0x00000001ff0c7424 */ /* 0x000fe400078e00ff */
[----:B0-----:R-:W-:-:S07]  /*1630*/  IMAD.MOV.U32 R13, RZ, RZ, RZ ;  /* 0x000000ffff0d7224 */ /* 0x001fce00078e00ff */
[----:B------:R-:W-:-:S07]  /*1640*/  LEPC R20, `(.L_x_17) ;  /* 0x000000001014794e */ /* 0x000fce0000000000 */
[----:B-1---5:R-:W-:Y:S05]  /*1650*/  CALL.ABS.NOINC R14 ;  /* 0x000000000e007343 */ /* 0x022fea0003c00000 */
.L_x_17:
[----:B------:R-:W-:-:S13]  /*1660*/  ISETP.NE.AND P0, PT, R102, 0x3, PT ;  /* 0x000000036600780c */ /* 0x000fda0003f05270 */
[----:B------:R-:W-:Y:S05]  /*1670*/  @!P0 BRA `(.L_x_18) ;  /* 0x0000000000048947 */ /* 0x000fea0003800000 */
[----:B------:R-:W-:Y:S01]  /*1680*/  BPT.TRAP 0x1 ;  /* 0x000000040000795c */ /* 0x000fe20000300000 */
.L_x_18:
[----:B------:R-:W0:Y:S01]  /*1690*/  S2UR UR5, SR_CgaCtaId ;  /* 0x00000000000579c3 */ /* 0x000e220000008800 */
[----:B------:R-:W-:Y:S01]  /*16a0*/  UMOV UR4, 0x400 ;  /* 0x0000040000047882 */ /* 0x000fe20000000000 */
[----:B------:R-:W-:Y:S02]  /*16b0*/  IMAD.U32 R0, RZ, RZ, UR40 ;  /* 0x00000028ff007e24 */ /* 0x000fe4000f8e00ff */
[----:B------:R-:W-:-:S03]  /*16c0*/  IMAD.U32 R3, RZ, RZ, UR42 ;  /* 0x0000002aff037e24 */ /* 0x000fc6000f8e00ff */
[----:B------:R-:W-:Y:S01]  /*16d0*/  SHF.L.U32 R0, R0, 0x1f, RZ ;  /* 0x0000001f00007819 */ /* 0x000fe200000006ff */
[----:B0-----:R-:W-:-:S06]  /*16e0*/  ULEA UR4, UR5, UR4, 0x18 ;  /* 0x0000000405047291 */ /* 0x001fcc000f8ec03f */
[----:B------:R-:W-:-:S04]  /*16f0*/  IMAD.U32 R6, RZ, RZ, UR4 ;  /* 0x00000004ff067e24 */ /* 0x000fc8000f8e00ff */
[----:B------:R-:W-:-:S04]  /*1700*/  IMAD R3, R3, 0x8, R6 ;  /* 0x0000000803037824 */ /* 0x000fc800078e0206 */
[----:B------:R0:W1:Y:S01]  /*1710*/  SYNCS.PHASECHK.TRANS64.TRYWAIT P1, [R3+URZ], R0 ;  /* 0x00000000030075a7 */ /* 0x000062000802017f */
[----:B------:R-:W-:Y:S05]  /*1720*/  @!P0 BRA `(.L_x_19) ;  /* 0x0000000000048947 */ /* 0x000fea0003800000 */
[----:B------:R-:W-:Y:S01]  /*1730*/  BPT.TRAP 0x1 ;  /* 0x000000040000795c */ /* 0x000fe20000300000 */
.L_x_19:
[----:B------:R-:W-:-:S05]  /*1740*/  IMAD.U32 R4, RZ, RZ, UR44 ;  /* 0x0000002cff047e24 */ /* 0x000fca000f8e00ff */
[----:B------:R-:W-:Y:S01]  /*1750*/  ISETP.GE.AND P2, PT, R4, 0x1, PT ;  /* 0x000000010400780c */ /* 0x000fe20003f46270 */
[----:B-1----:R-:W-:-:S12]  /*1760*/  @P1 BRA `(.L_x_20) ;  /* 0x0000000000081947 */ /* 0x002fd80003800000 */
[----:B------:R-:W1:Y:S02]  /*1770*/  SYNCS.PHASECHK.TRANS64.TRYWAIT P1, [R3+URZ], R0 ;  /* 0x00000000030075a7 */ /* 0x000e64000802017f */
[----:B-1----:R-:W-:Y:S05]  /*1780*/  @!P1 BRA `(.L_x_21) ;  /* 0x00000068005c9947 */ /* 0x002fea0003800000 */
.L_x_20:
[----:B------:R-:W-:Y:S05]  /*1790*/  WARPSYNC.ALL ;  /* 0x0000000000007948 */ /* 0x000fea0003800000 */
[----:B------:R-:W-:Y:S01]  /*17a0*/  R2UR UR4, R6 ;  /* 0x00000000060472ca */ /* 0x000fe200000e0000 */
[----:B------:R-:W-:Y:S01]  /*17b0*/  ULEA UR5, UR42, UR45, 0xb ;  /* 0x0000002d2a057291 */ /* 0x000fe2000f8e583f */
[----:B------:R-:W-:Y:S01]  /*17c0*/  WARPGROUP.ARRIVE ;  /* 0x00000000000079c5 */ /* 0x000fe20000000000 */
[----:B------:R-:W-:Y:S01]  /*17d0*/  UMOV UR9, 0x40000040 ;  /* 0x4000004000097882 */ /* 0x000fe20000000000 */
[----:B------:R-:W-:-:S04]  /*17e0*/  UMOV UR11, 0x40000040 ;  /* 0x40000040000b7882 */ /* 0x000fc80000000000 */
[----:B------:R-:W-:-:S05]  /*17f0*/  UMOV UR8, UR5 ;  /* 0x0000000500087c82 */ /* 0x000fca0008000000 */
[----:B------:R-:W-:-:S04]  /*1800*/  UIADD3 UR4, UR4, 0x18100, URZ ;  /* 0x0001810004047890 */ /* 0x000fc8000fffe03f */
[----:B------:R-:W-:-:S04]  /*1810*/  USHF.R.U32.HI UR4, URZ, 0x4, UR4 ;  /* 0x000000043f047899 */ /* 0x000fc80008011604 */
[----:B------:R-:W-:-:S04]  /*1820*/  ULOP3.LUT UR4, UR4, 0x3fff, URZ, 0xc0, !UPT ;  /* 0x00003fff04047892 */ /* 0x000fc8000f8ec03f */
[----:B------:R-:W-:-:S04]  /*1830*/  ULOP3.LUT UR4, UR4, 0x10000, URZ, 0xfc, !UPT ;  /* 0x0001000004047892 */ /* 0x000fc8000f8efc3f */
[----:B------:R-:W-:-:S07]  /*1840*/  ULEA UR6, UR42, UR4, 0xb ;  /* 0x000000042a067291 */ /* 0x000fce000f8e583f */
[----:B------:R-:W-:Y:S02]  /*1850*/  UMOV UR10, UR6 ;  /* 0x00000006000a7c82 */ /* 0x000fe40008000000 */
[----:B------:R-:W-:Y:S01]  /*1860*/  HGMMA.64x128x8.F32.TF32 R24, gdesc[UR8], RZ, !UPT, gsb0 ;  /* 0x05e00000081879f0 */ /* 0x000fe2000c0028ff */
[----:B------:R-:W-:Y:S02]  /*1870*/  UIADD3 UR8, UR5, 0x2, URZ ;  /* 0x0000000205087890 */ /* 0x000fe4000fffe03f */
[----:B------:R-:W-:Y:S01]  /*1880*/  UIADD3 UR10, UR6, 0x2, URZ ;  /* 0x00000002060a7890 */ /* 0x000fe2000fffe03f */
[----:B------:R-:W-:Y:S01]  /*1890*/  UMOV UR9, 0x40000040 ;  /* 0x4000004000097882 */ /* 0x000fe20000000000 */
[----:B------:R-:W-:Y:S01]  /*18a0*/  UMOV UR11, 0x40000040 ;  /* 0x40000040000b7882 */ /* 0x000fe20000000000 */
[----:B------:R-:W-:Y:S02]  /*18b0*/  WARPGROUP.DEPBAR.LE gsb0, 0x0 ;  /* 0x00008000000079c5 */ /* 0x000fe40000010000 */
[----:B------:R-:W-:-:S06]  /*18c0*/  WARPGROUP.ARRIVE ;  /* 0x00000000000079c5 */ /* 0x000fcc0000000000 */
[----:B------:R-:W-:Y:S01]  /*18d0*/  HGMMA.64x128x8.F32.TF32 R24, gdesc[UR8], R24, gsb0 ;  /* 0x05e00000081879f0 */ /* 0x000fe20008002818 */
        /* <DEDUP_REMOVED lines=41> */
[----:B------:R-:W-:Y:S03]  /*1b70*/  HGMMA.64x128x8.F32.TF32 R24, gdesc[UR8], R24, gsb0 ;  /* 0x05e00000081879f0 */ /* 0x000fe60008002818 */
[----:B------:R-:W-:Y:S02]  /*1b80*/  WARPGROUP.DEPBAR.LE gsb0, 0x0 ;  /* 0x00008000000079c5 */ /* 0x000fe40000010000 */
[----:B------:R-:W-:Y:S05]  /*1b90*/  @!P2 BRA `(.L_x_22) ;  /* 0x000000040098a947 */ /* 0x000fea0003800000 */
[----:B------:R-:W-:Y:S01]  /*1ba0*/  UIADD3 UR5, UR42, 0x1, URZ ;  /* 0x000000012a057890 */ /* 0x000fe2000fffe03f */
[----:B01----:R-:W-:Y:S02]  /*1bb0*/  IMAD.U32 R0, RZ, RZ, UR44 ;  /* 0x0000002cff007e24 */ /* 0x003fe4000f8e00ff */
[----:B------:R-:W-:Y:S01]  /*1bc0*/  IMAD.U32 R3, RZ, RZ, UR42 ;  /* 0x0000002aff037e24 */ /* 0x000fe2000f8e00ff */
[----:B------:R-:W-:-:S04]  /*1bd0*/  UISETP.NE.AND UP0, UPT, UR5, 0x3, UPT ;  /* 0x000000030500788c */ /* 0x000fc8000bf05270 */
[----:B------:R-:W-:Y:S02]  /*1be0*/  USEL UR6, URZ, 0x1, UP0 ;  /* 0x000000013f067887 */ /* 0x000fe40008000000 */
[----:B------:R-:W-:Y:S02]  /*1bf0*/  USEL UR5, UR5, URZ, UP0 ;  /* 0x0000003f05057287 */ /* 0x000fe40008000000 */
[----:B------:R-:W-:-:S06]  /*1c00*/  ULOP3.LUT UR6, UR40, UR6, URZ, 0x3c, !UPT ;  /* 0x0000000628067292 */ /* 0x000fcc000f8e3c3f */
[----:B------:R-:W-:-:S07]  /*1c10*/  IMAD.U32 R7, RZ, RZ, UR6 ;  /* 0x00000006ff077e24 */ /* 0x000fce000f8e00ff */
.L_x_29:
[----:B------:R-:W-:Y:S05]  /*1c20*/  @!P0 BRA `(.L_x_23) ;  /* 0x0000000000048947 */ /* 0x000fea0003800000 */
[----:B------:R-:W-:Y:S01]  /*1c30*/  BPT.TRAP 0x1 ;  /* 0x000000040000795c */ /* 0x000fe20000300000 */
.L_x_23:
[----:B------:R-:W0:Y:S01]  /*1c40*/  S2UR UR7, SR_CgaCtaId ;  /* 0x00000000000779c3 */ /* 0x000e220000008800 */
[----:B------:R-:W-:Y:S01]  /*1c50*/  UMOV UR6, 0x400 ;  /* 0x0000040000067882 */ /* 0x000fe20000000000 */
[----:B------:R-:W-:Y:S01]  /*1c60*/  IMAD.U32 R5, RZ, RZ, UR5 ;  /* 0x00000005ff057e24 */ /* 0x000fe2000f8e00ff */
[----:B------:R-:W-:Y:S01]  /*1c70*/  SHF.L.U32 R4, R7, 0x1f, RZ ;  /* 0x0000001f07047819 */ /* 0x000fe200000006ff */
[----:B0-----:R-:W-:-:S06]  /*1c80*/  ULEA UR6, UR7, UR6, 0x18 ;  /* 0x0000000607067291 */ /* 0x001fcc000f8ec03f */
[----:B------:R-:W-:-:S04]  /*1c90*/  IMAD.U32 R6, RZ, RZ, UR6 ;  /* 0x00000006ff067e24 */ /* 0x000fc8000f8e00ff */
[----:B------:R-:W-:-:S04]  /*1ca0*/  IMAD R5, R5, 0x8, R6 ;  /* 0x0000000805057824 */ /* 0x000fc800078e0206 */
[----:B------:R0:W1:Y:S01]  /*1cb0*/  SYNCS.PHASECHK.TRANS64.TRYWAIT P1, [R5+URZ], R4 ;  /* 0x00000004050075a7 */ /* 0x000062000802017f */
[----:B------:R-:W-:Y:S05]  /*1cc0*/  @!P0 BRA `(.L_x_24) ;  /* 0x0000000000048947 */ /* 0x000fea0003800000 */
[----:B------:R-:W-:Y:S01]  /*1cd0*/  BPT.TRAP 0x1 ;  /* 0x000000040000795c */ /* 0x000fe20000300000 */
.L_x_24:
[----:B-1----:R-:W-:Y:S05]  /*1ce0*/  @P1 BRA `(.L_x_25) ;  /* 0x0000000000081947 */ /* 0x002fea0003800000 */
[----:B------:R-:W1:Y:S02]  /*1cf0*/  SYNCS.PHASECHK.TRANS64.TRYWAIT P1, [R5+URZ], R4 ;  /* 0x00000004050075a7 */ /* 0x000e64000802017f */
[----:B-1----:R-:W-:Y:S05]  /*1d00*/  @!P1 BRA `(.L_x_26) ;  /* 0x0000006400109947 */ /* 0x002fea0003800000 */
.L_x_25:
[----:B------:R-:W-:Y:S01]  /*1d10*/  ULEA UR6, UR5, UR45, 0xb ;  /* 0x0000002d05067291 */ /* 0x000fe2000f8e583f */
[----:B------:R-:W-:Y:S01]  /*1d20*/  WARPGROUP.ARRIVE ;  /* 0x00000000000079c5 */ /* 0x000fe20000000000 */
[----:B------:R-:W-:Y:S01]  /*1d30*/  ULEA UR7, UR5, UR4, 0xb ;  /* 0x0000000405077291 */ /* 0x000fe2000f8e583f */
[----:B------:R-:W-:Y:S01]  /*1d40*/  UMOV UR9, 0x40000040 ;  /* 0x4000004000097882 */ /* 0x000fe20000000000 */
[----:B------:R-:W-:-:S03]  /*1d50*/  UMOV UR11, 0x40000040 ;  /* 0x40000040000b7882 */ /* 0x000fc60000000000 */
[----:B------:R-:W-:Y:S02]  /*1d60*/  UMOV UR8, UR6 ;  /* 0x0000000600087c82 */ /* 0x000fe40008000000 */
[----:B------:R-:W-:Y:S02]  /*1d70*/  UMOV UR10, UR7 ;  /* 0x00000007000a7c82 */ /* 0x000fe40008000000 */
[----:B------:R-:W-:Y:S01]  /*1d80*/  HGMMA.64x128x8.F32.TF32 R24, gdesc[UR8], R24, gsb0 ;  /* 0x05e00000081879f0 */ /* 0x000fe20008002818 */
[----:B------:R-:W-:Y:S02]  /*1d90*/  UIADD3 UR8, UR6, 0x2, URZ ;  /* 0x0000000206087890 */ /* 0x000fe4000fffe03f */
[----:B------:R-:W-:Y:S01]  /*1da0*/  UIADD3 UR10, UR7, 0x2, URZ ;  /* 0x00000002070a7890 */ /* 0x000fe2000fffe03f */
[----:B------:R-:W-:Y:S01]  /*1db0*/  UMOV UR9, 0x40000040 ;  /* 0x4000004000097882 */ /* 0x000fe20000000000 */
[----:B------:R-:W-:Y:S01]  /*1dc0*/  UMOV UR11, 0x40000040 ;  /* 0x40000040000b7882 */ /* 0x000fe20000000000 */
[----:B------:R-:W-:-:S02]  /*1dd0*/  WARPGROUP.DEPBAR.LE gsb0, 0x0 ;  /* 0x00008000000079c5 */ /* 0x000fc40000010000 */
        /* <DEDUP_REMOVED lines=46> */
[----:B------:R-:W-:Y:S01]  /*20c0*/  BPT.TRAP 0x1 ;  /* 0x000000040000795c */ /* 0x000fe20000300000 */
.L_x_27:
[----:B------:R-:W-:-:S13]  /*20d0*/  ISETP.NE.AND P1, PT, R22, RZ, PT ;  /* 0x000000ff1600720c */ /* 0x000fda0003f25270 */
[----:B01----:R-:W-:-:S04]  /*20e0*/  @P1 IMAD R4, R3, 0x8, R6 ;  /* 0x0000000803041824 */ /* 0x003fc800078e0206 */
[----:B------:R-:W-:-:S05]  /*20f0*/  @P1 VIADD R4, R4, 0x18 ;  /* 0x0000001804041836 */ /* 0x000fca0000000000 */
[----:B------:R-:W-:-:S04]  /*2100*/  @P1 PRMT R4, R19, 0x654, R4 ;  /* 0x0000065413041816 */ /* 0x000fc80000000004 */
[----:B------:R0:W-:Y:S01]  /*2110*/  @P1 SYNCS.ARRIVE.TRANS64.RED.A1T0 RZ, [R4+URZ], RZ ;  /* 0x000000ff04ff19a7 */ /* 0x0001e2000810043f */
[----:B------:R-:W-:-:S13]  /*2120*/  ISETP.GT.U32.AND P1, PT, R18, 0x1, PT ;  /* 0x000000011200780c */ /* 0x000fda0003f24070 */
[----:B0-----:R-:W-:Y:S05]  /*2130*/  @P1 BRA `(.L_x_28) ;  /* 0x0000000000041947 */ /* 0x001fea0003800000 */
[----:B------:R-:W-:Y:S01]  /*2140*/  BPT.TRAP 0x1 ;  /* 0x000000040000795c */ /* 0x000fe20000300000 */
.L_x_28:
[----:B------:R-:W-:Y:S01]  /*2150*/  UIADD3 UR5, UR5, 0x1, URZ ;  /* 0x0000000105057890 */ /* 0x000fe2000fffe03f */
[C---:B------:R-:W-:Y:S01]  /*2160*/  ISETP.GT.AND P2, PT, R0.reuse, 0x1, PT ;  /* 0x000000010000780c */ /* 0x040fe20003f44270 */
[----:B------:R-:W-:Y:S02]  /*2170*/  VIADD R3, R3, 0x1 ;  /* 0x0000000103037836 */ /* 0x000fe40000000000 */
[----:B------:R-:W-:Y:S01]  /*2180*/  UISETP.NE.AND UP0, UPT, UR5, 0x3, UPT ;  /* 0x000000030500788c */ /* 0x000fe2000bf05270 */
[----:B------:R-:W-:Y:S02]  /*2190*/  VIADD R0, R0, 0xffffffff ;  /* 0xffffffff00007836 */ /* 0x000fe40000000000 */
[C---:B------:R-:W-:Y:S01]  /*21a0*/  ISETP.NE.AND P1, PT, R3.reuse, 0x3, PT ;  /* 0x000000030300780c */ /* 0x040fe20003f25270 */
[----:B------:R-:W-:Y:S02]  /*21b0*/  USEL UR6, URZ, 0x1, UP0 ;  /* 0x000000013f067887 */ /* 0x000fe40008000000 */
[----:B------:R-:W-:Y:S01]  /*21c0*/  USEL UR5, UR5, URZ, UP0 ;  /* 0x0000003f05057287 */ /* 0x000fe20008000000 */
[----:B------:R-:W-:-:S03]  /*21d0*/  SEL R3, R3, RZ, P1 ;  /* 0x000000ff03037207 */ /* 0x000fc60000800000 */
[----:B------:R-:W-:Y:S01]  /*21e0*/  LOP3.LUT R7, R7, UR6, RZ, 0x3c, !PT ;  /* 0x0000000607077c12 */ /* 0x000fe2000f8e3cff */
[----:B------:R-:W-:Y:S07]  /*21f0*/  @P2 BRA `(.L_x_29) ;  /* 0xfffffff800882947 */ /* 0x000fee000383ffff */
.L_x_22:
[----:B01----:R-:W0:Y:S02]  /*2200*/  LDC R0, c[0x0][0x28c] ;  /* 0x0000a300ff007b82 */ /* 0x003e240000000800 */
[----:B0-----:R-:W-:-:S13]  /*2210*/  ISETP.GE.AND P1, PT, R0, 0x1, PT ;  /* 0x000000010000780c */ /* 0x001fda0003f26270 */
[----:B------:R-:W-:Y:S05]  /*2220*/  @!P1 BRA `(.L_x_30) ;  /* 0x0000000000449947 */ /* 0x000fea0003800000 */
[----:B------:R-:W-:Y:S05]  /*2230*/  @!P0 BRA `(.L_x_31) ;  /* 0x0000000000048947 */ /* 0x000fea0003800000 */
[----:B------:R-:W-:Y:S01]  /*2240*/  BPT.TRAP 0x1 ;  /* 0x000000040000795c */ /* 0x000fe20000300000 */
.L_x_31:
[----:B------:R-:W-:-:S13]  /*2250*/  ISETP.NE.AND P0, PT, R22, RZ, PT ;  /* 0x000000ff1600720c */ /* 0x000fda0003f05270 */
[----:B------:R-:W-:-:S05]  /*2260*/  VOTEU.ANY UP0, P0 ;  /* 0x00000000003f7886 */ /* 0x000fca0000000100 */
[----:B------:R-:W-:-:S06]  /*2270*/  @UP0 UIADD3 UR4, UR44, UR42, URZ ;  /* 0x0000002a2c040290 */ /* 0x000fcc000fffe03f */
[----:B------:R-:W-:Y:S02]  /*2280*/  IMAD.U32 R4, RZ, RZ, UR4 ;  /* 0x00000004ff047e24 */ /* 0x000fe4000f8e00ff */
[----:B------:R-:W-:Y:S02]  /*2290*/  IMAD.U32 R3, RZ, RZ, UR4 ;  /* 0x00000004ff037e24 */ /* 0x000fe4000f8e00ff */
[----:B------:R-:W-:-:S05]  /*22a0*/  @P0 IMAD.WIDE.U32 R4, R4, -0x55555555, RZ ;  /* 0xaaaaaaab04040825 */ /* 0x000fca00078e00ff */
[----:B------:R-:W-:-:S05]  /*22b0*/  @P0 SHF.R.U32.HI R0, RZ, 0x1, R5 ;  /* 0x00000001ff000819 */ /* 0x000fca0000011605 */
[----:B------:R-:W-:-:S04]  /*22c0*/  @P0 IMAD R0, R0, -0x3, R3 ;  /* 0xfffffffd00000824 */ /* 0x000fc800078e0203 */
[----:B------:R-:W-:-:S04]  /*22d0*/  @P0 IMAD R0, R0, 0x8, R6 ;  /* 0x0000000800000824 */ /* 0x000fc800078e0206 */
[----:B------:R-:W-:-:S05]  /*22e0*/  @P0 VIADD R0, R0, 0x18 ;  /* 0x0000001800000836 */ /* 0x000fca0000000000 */
[----:B------:R-:W-:-:S04]  /*22f0*/  @P0 PRMT R0, R19, 0x654, R0 ;  /* 0x0000065413000816 */ /* 0x000fc80000000000 */
[----:B------:R0:W-:Y:S01]  /*2300*/  @P0 SYNCS.ARRIVE.TRANS64.RED.A1T0 RZ, [R0+URZ], RZ ;  /* 0x000000ff00ff09a7 */ /* 0x0001e2000810043f */
[----:B------:R-:W-:-:S13]  /*2310*/  ISETP.GT.U32.AND P0, PT, R18, 0x1, PT ;  /* 0x000000011200780c */ /* 0x000fda0003f04070 */
[----:B0-----:R-:W-:Y:S05]  /*2320*/  @P0 BRA `(.L_x_30) ;  /* 0x0000000000040947 */ /* 0x001fea0003800000 */
[----:B------:R-:W-:Y:S01]  /*2330*/  BPT.TRAP 0x1 ;  /* 0x000000040000795c */ /* 0x000fe20000300000 */
.L_x_30:
[----:B------:R-:W-:Y:S01]  /*2340*/  IMAD.SHL.U32 R100, R100, 0x80, RZ ;  /* 0x0000008064647824 */ /* 0x000fe200078e00ff */
[----:B------:R-:W-:Y:S01]  /*2350*/  UIADD3 UR42, UR43, UR42, URZ ;  /* 0x0000002a2b2a7290 */ /* 0x000fe2000fffe03f */
[----:B------:R-:W-:Y:S01]  /*2360*/  SHF.R.S32.HI R11, RZ, 0x1f, R101 ;  /* 0x0000001fff0b7819 */ /* 0x000fe20000011465 */
[----:B------:R-:W-:Y:S01]  /*2370*/  UISETP.GE.U32.AND UP1, UPT, UR43, 0x3, UPT ;  /* 0x000000032b00788c */ /* 0x000fe2000bf26070 */
[----:B------:R-:W-:Y:S01]  /*2380*/  IMAD.SHL.U32 R6, R103, 0x80, RZ ;  /* 0x0000008067067824 */ /* 0x000fe200078e00ff */
[----:B------:R-:W-:Y:S01]  /*2390*/  ULDC UR7, c[0x0][0x288] ;  /* 0x0000a20000077ab9 */ /* 0x000fe20000000800 */
[C---:B------:R-:W-:Y:S01]  /*23a0*/  LOP3.LUT R8, R100.reuse, 0x6, R95, 0xf8, !PT ;  /* 0x0000000664087812 */ /* 0x040fe200078ef85f */
[----:B------:R-:W-:Y:S01]  /*23b0*/  UISETP.GT.U32.AND UP0, UPT, UR42, 0x2, UPT ;  /* 0x000000022a00788c */ /* 0x000fe2000bf04070 */
[----:B------:R-:W-:Y:S01]  /*23c0*/  ISETP.GE.AND P0, PT, R100, UR7, PT ;  /* 0x0000000764007c0c */ /* 0x000fe2000bf06270 */
[----:B------:R-:W-:Y:S01]  /*23d0*/  ULDC.64 UR4, c[0x0][0x5d0] ;  /* 0x0001740000047ab9 */ /* 0x000fe20000000a00 */
[--C-:B------:R-:W-:Y:S01]  /*23e0*/  SHF.R.S32.HI R9, RZ, 0x1f, R8.reuse ;  /* 0x0000001fff097819 */ /* 0x100fe20000011408 */
[----:B------:R-:W-:Y:S01]  /*23f0*/  ULDC UR10, c[0x0][0x284] ;  /* 0x0000a100000a7ab9 */ /* 0x000fe20000000800 */
[----:B------:R-:W-:Y:S01]  /*2400*/  IMAD R0, R11, UR4, RZ ;  /* 0x000000040b007c24 */ /* 0x000fe2000f8e02ff */
[----:B------:R-:W-:Y:S01]  /*2410*/  UISETP.LT.U32.AND UP0, UPT, UR43, 0x3, UP0 ;  /* 0x000000032b00788c */ /* 0x000fe20008701070 */
[----:B------:R-:W-:Y:S01]  /*2420*/  ISETP.GE.OR P0, PT, R6, UR10, P0 ;  /* 0x0000000a06007c0c */ /* 0x000fe20008706670 */
[----:B------:R-:W-:Y:S01]  /*2430*/  IMAD.WIDE.U32 R4, R101, UR4, R8 ;  /* 0x0000000465047c25 */ /* 0x000fe2000f8e0008 */
[----:B------:R-:W-:Y:S01]  /*2440*/  ULDC.64 UR8, c[0x0][0x5c8] ;  /* 0x0001720000087ab9 */ /* 0x000fe20000000a00 */
[----:B------:R-:W-:-:S02]  /*2450*/  USEL UR6, URZ, 0x1, !UP0 ;  /* 0x000000013f067887 */ /* 0x000fc4000c000000 */
[----:B------:R-:W-:Y:S01]  /*2460*/  IMAD R3, R101, UR5, R0 ;  /* 0x0000000565037c24 */ /* 0x000fe2000f8e0200 */
[----:B------:R-:W-:Y:S01]  /*2470*/  @UP1 UIMAD.WIDE.U32 UR4, UR42, -0x55555555, URZ ;  /* 0xaaaaaaab2a0418a5 */ /* 0x000fe2000f8e003f */
[----:B------:R-:W-:Y:S01]  /*2480*/  IMAD.WIDE R104, R103, 0x80, R88 ;  /* 0x0000008067687825 */ /* 0x000fe200078e0258 */
[----:B------:R-:W-:Y:S02]  /*2490*/  ULOP3.LUT UR40, UR40, UR6, URZ, 0x3c, !UPT ;  /* 0x0000000628287292 */ /* 0x000fe4000f8e3c3f */
[----:B------:R-:W-:Y:S01]  /*24a0*/  @UP1 USHF.R.U32.HI UR4, URZ, 0x1, UR5 ;  /* 0x000000013f041899 */ /* 0x000fe20008011605 */
[----:B------:R-:W-:Y:S02]  /*24b0*/  IMAD.IADD R5, R5, 0x1, R3 ;  /* 0x0000000105057824 */ /* 0x000fe400078e0203 */
[----:B------:R-:W-:Y:S01]  /*24c0*/  IMAD R3, R105, UR8, RZ ;  /* 0x0000000869037c24 */ /* 0x000fe2000f8e02ff */
[----:B------:R-:W-:Y:S01]  /*24d0*/  @UP1 ULOP3.LUT UR40, UR40, 0x1, UR4, 0x78, !UPT ;  /* 0x0000000128281892 */ /* 0x000fe2000f8e7804 */
[----:B------:R-:W-:-:S04]  /*24e0*/  IMAD.WIDE.U32 R106, R104, UR8, R4 ;  /* 0x00000008686a7c25 */ /* 0x000fc8000f8e0004 */
[----:B------:R-:W-:Y:S02]  /*24f0*/  IMAD R7, R104, UR9, R3 ;  /* 0x0000000968077c24 */ /* 0x000fe4000f8e0203 */
[----:B------:R-:W-:Y:S01]  /*2500*/  IMAD.MOV.U32 R0, RZ, RZ, -0x1 ;  /* 0xffffffffff007424 */ /* 0x000fe200078e00ff */
[----:B------:R-:W-:Y:S06]  /*2510*/  @P0 BRA `(.L_x_32) ;  /* 0x0000004000100947 */ /* 0x000fec0003800000 */
[----:B-----5:R-:W-:Y:S01]  /*2520*/  FSETP.NEU.AND P1, PT, R90, RZ, PT ;  /* 0x000000ff5a00720b */ /* 0x020fe20003f2d000 */
[----:B------:R-:W-:Y:S01]  /*2530*/  IMAD.IADD R4, R94, 0x1, -R100 ;  /* 0x000000015e047824 */ /* 0x000fe200078e0a64 */
[----:B------:R-:W-:Y:S01]  /*2540*/  BSSY B0, `(.L_x_32) ;  /* 0x0000401000007945 */ /* 0x000fe20003800000 */
[----:B------:R-:W-:Y:S02]  /*2550*/  IMAD.IADD R3, R99, 0x1, -R6 ;  /* 0x0000000163037824 */ /* 0x000fe400078e0a06 */
[----:B------:R-:W-:Y:S01]  /*2560*/  IMAD.IADD R117, R107, 0x1, R7 ;  /* 0x000000016b757824 */ /* 0x000fe200078e0207 */
[----:B------:R-:W-:-:S04]  /*2570*/  ISETP.GT.AND P0, PT, R4, RZ, PT ;  /* 0x000000ff0400720c */ /* 0x000fc80003f04270 */
[----:B------:R-:W-:-:S03]  /*2580*/  ISETP.GT.AND P2, PT, R3, RZ, P0 ;  /* 0x000000ff0300720c */ /* 0x000fc60000744270 */
[----:B------:R-:W-:Y:S10]  /*2590*/  @!P1 BRA `(.L_x_33) ;  /* 0x0000002c001c9947 */ /* 0x000ff40003800000 */
[----:B------:R-:W0:Y:S01]  /*25a0*/  LDC.64 R110, c[0x0][0x5b8] ;  /* 0x00016e00ff6e7b82 */ /* 0x000e220000000a00 */
[----:B------:R-:W-:-:S07]  /*25b0*/  ULDC.64 UR4, c[0x0][0x5c0] ;  /* 0x0001700000047ab9 */ /* 0x000fce0000000a00 */
[----:B------:R-:W1:Y:S08]  /*25c0*/  LDC.64 R112, c[0x0][0x5b0] ;  /* 0x00016c00ff707b82 */ /* 0x000e700000000a00 */
[----:B------:R-:W2:Y:S01]  /*25d0*/  LDC.64 R114, c[0x0][0x5a8] ;  /* 0x00016a00ff727b82 */ /* 0x000ea20000000a00 */
[-C--:B0-----:R-:W-:Y:S02]  /*25e0*/  IMAD R6, R11, R110.reuse, RZ ;  /* 0x0000006e0b067224 */ /* 0x081fe400078e02ff */
[----:B------:R-:W-:-:S04]  /*25f0*/  IMAD.WIDE.U32 R108, R101, R110, R8 ;  /* 0x0000006e656c7225 */ /* 0x000fc800078e0008 */
[----:B------:R-:W-:Y:S02]  /*2600*/  IMAD R103, R101, R111, R6 ;  /* 0x0000006f65677224 */ /* 0x000fe400078e0206 */
[-C--:B-1----:R-:W-:Y:S02]  /*2610*/  IMAD R5, R105, R112.reuse, RZ ;  /* 0x0000007069057224 */ /* 0x082fe400078e02ff */
[----:B------:R-:W-:Y:S02]  /*2620*/  IMAD.IADD R13, R109, 0x1, R103 ;  /* 0x000000016d0d7824 */ /* 0x000fe400078e0267 */
[----:B------:R-:W-:Y:S02]  /*2630*/  IMAD.MOV.U32 R12, RZ, RZ, R108 ;  /* 0x000000ffff0c7224 */ /* 0x000fe400078e006c */
[C---:B------:R-:W-:Y:S02]  /*2640*/  IMAD R105, R104.reuse, R113, R5 ;  /* 0x0000007168697224 */ /* 0x040fe400078e0205 */
[----:B------:R-:W-:-:S04]  /*2650*/  IMAD.WIDE.U32 R6, R104, R112, R12 ;  /* 0x0000007068067225 */ /* 0x000fc800078e000c */
[----:B------:R-:W-:Y:S01]  /*2660*/  IMAD.IADD R5, R7, 0x1, R105 ;  /* 0x0000000107057824 */ /* 0x000fe200078e0269 */
[----:B--2---:R-:W-:-:S04]  /*2670*/  LEA R14, P1, R6, R114, 0x2 ;  /* 0x00000072060e7211 */ /* 0x004fc800078210ff */
[----:B------:R-:W-:-:S05]  /*2680*/  LEA.HI.X R15, R6, R115, R5, 0x2, P1 ;  /* 0x00000073060f7211 */ /* 0x000fca00008f1405 */
[----:B------:R0:W2:Y:S01]  /*2690*/  @P2 LDG.E.LTC128B R5, desc[UR36][R14.64] ;  /* 0x000000240e052981 */ /* 0x0000a2000c1e1920 */
[----:B------:R-:W-:Y:S01]  /*26a0*/  LEA R10, P3, R106, UR4, 0x2 ;  /* 0x000000046a0a7c11 */ /* 0x000fe2000f8610ff */
[----:B------:R-:W-:Y:S01]  /*26b0*/  IMAD.WIDE.U32 R6, R104, R112, R8 ;  /* 0x0000007068067225 */ /* 0x000fe200078e0008 */
[----:B------:R-:W-:Y:S01]  /*26c0*/  ISETP.GT.AND P1, PT, R4, 0x1, PT ;  /* 0x000000010400780c */ /* 0x000fe20003f24270 */
[----:B------:R-:W-:Y:S02]  /*26d0*/  BSSY B1, `(.L_x_34) ;  /* 0x0000012000017945 */ /* 0x000fe40003800000 */
[----:B------:R-:W-:Y:S02]  /*26e0*/  IMAD.IADD R7, R105, 0x1, R7 ;  /* 0x0000000169077824 */ /* 0x000fe400078e0207 */
[----:B------:R-:W-:Y:S01]  /*26f0*/  IMAD.WIDE.U32 R20, R101, R110, R6 ;  /* 0x0000006e65147225 */ /* 0x000fe200078e0006 */
[----:B0-----:R-:W-:-:S03]  /*2700*/  SHF.L.U64.HI R15, R112, 0x3, R113 ;  /* 0x00000003700f7819 */ /* 0x001fc60000010271 */
[----:B------:R-:W-:Y:S01]  /*2710*/  IMAD.IADD R7, R103, 0x1, R21 ;  /* 0x0000000167077824 */ /* 0x000fe200078e0215 */
[----:B------:R-:W-:Y:S01]  /*2720*/  LEA R6, P4, R20, R114, 0x2 ;  /* 0x0000007214067211 */ /* 0x000fe200078810ff */
[----:B------:R-:W-:-:S03]  /*2730*/  IMAD.SHL.U32 R14, R112, 0x8, RZ ;  /* 0x00000008700e7824 */ /* 0x000fc600078e00ff */
[----:B------:R-:W-:Y:S01]  /*2740*/  LEA.HI.X R7, R20, R115, R7, 0x2, P4 ;  /* 0x0000007314077211 */ /* 0x000fe200020f1407 */
[----:B------:R-:W-:Y:S01]  /*2750*/  IMAD.WIDE.U32 R20, R104, R112, R14 ;  /* 0x0000007068147225 */ /* 0x000fe200078e000e */
[----:B--2---:R-:W-:-:S05]  /*2760*/  LOP3.LUT R11, R5, 0xffffe000, RZ, 0xc0, !PT ;  /* 0xffffe000050b7812 */ /* 0x004fca00078ec0ff */
[----:B------:R-:W-:-:S04]  /*2770*/  FMUL R11, R11, R90 ;  /* 0x0000005a0b0b7220 */ /* 0x000fc80000400000 */
[----:B------:R-:W-:Y:S01]  /*2780*/  FFMA R107, R24, R23, R11 ;  /* 0x00000017186b7223 */ /* 0x000fe2000000000b */
[----:B------:R-:W-:Y:S02]  /*2790*/  LEA.HI.X R11, R106, UR5, R117, 0x2, P3 ;  /* 0x000000056a0b7c11 */ /* 0x000fe400098f1475 */
[----:B------:R-:W-:Y:S02]  /*27a0*/  ISETP.GT.AND P3, PT, R3, RZ, P1 ;  /* 0x000000ff0300720c */ /* 0x000fe40000f64270 */
[----:B------:R-:W-:-:S05]  /*27b0*/  F2FP.TF32.F32.PACK_B R107, R107 ;  /* 0x0000006bff6b723e */ /* 0x000fca00024050ff */
[----:B------:R0:W-:Y:S06]  /*27c0*/  @P2 STG.E desc[UR36][R10.64], R107 ;  /* 0x0000006b0a002986 */ /* 0x0001ec000c101924 */
[----:B------:R-:W-:Y:S05]  /*27d0*/  @!P3 BRA `(.L_x_35) ;  /* 0x000000000004b947 */ /* 0x000fea0003800000 */
[----:B------:R1:W5:Y:S02]  /*27e0*/  LDG.E.LTC128B R5, desc[UR36][R6.64+0x4] ;  /* 0x0000042406057981 */ /* 0x000364000c1e1920 */
.L_x_35:
[----:B------:R-:W-:Y:S05]  /*27f0*/  BSYNC B1 ;  /* 0x0000000000017941 */ /* 0x000fea0003800000 */
.L_x_34:
[----:B-----5:R-:W-:Y:S01]  /*2800*/  LOP3.LUT R15, R5, 0xffffe000, RZ, 0xc0, !PT ;  /* 0xffffe000050f7812 */ /* 0x020fe200078ec0ff */
[----:B------:R-:W-:Y:S01]  /*2810*/  IMAD.IADD R105, R105, 0x1, R21 ;  /* 0x0000000169697824 */ /* 0x000fe200078e0215 */
[----:B------:R-:W-:Y:S01]  /*2820*/  IADD3 R108, P2, R108, R20, RZ ;  /* 0x000000146c6c7210 */ /* 0x000fe20007f5e0ff */
[----:B------:R-:W-:Y:S01]  /*2830*/  IMAD.MOV.U32 R24, RZ, RZ, R5 ;  /* 0x000000ffff187224 */ /* 0x000fe200078e0005 */
[----:B------:R-:W-:Y:S01]  /*2840*/  ISETP.GT.AND P0, PT, R3, 0x8, P0 ;  /* 0x000000080300780c */ /* 0x000fe20000704270 */
[----:B------:R-:W-:Y:S02]  /*2850*/  FMUL R12, R15, R90 ;  /* 0x0000005a0f0c7220 */ /* 0x000fe40000400000 */
[----:B------:R-:W-:Y:S01]  /*2860*/  IMAD.X R13, R105, 0x1, R13, P2 ;  /* 0x00000001690d7824 */ /* 0x000fe200010e060d */
[----:B------:R-:W-:Y:S01]  /*2870*/  LEA R14, P2, R108, R114, 0x2 ;  /* 0x000000726c0e7211 */ /* 0x000fe200078410ff */
[----:B------:R-:W-:-:S03]  /*2880*/  FFMA R25, R25, R23, R12 ;  /* 0x0000001719197223 */ /* 0x000fc6000000000c */
[----:B------:R-:W-:Y:S02]  /*2890*/  LEA.HI.X R15, R108, R115, R13, 0x2, P2 ;  /* 0x000000736c0f7211 */ /* 0x000fe400010f140d */
[----:B------:R-:W-:-:S05]  /*28a0*/  F2FP.TF32.F32.PACK_B R25, R25 ;  /* 0x00000019ff19723e */ /* 0x000fca00024050ff */
[----:B------:R2:W-:Y:S04]  /*28b0*/  @P3 STG.E desc[UR36][R10.64+0x4], R25 ;  /* 0x000004190a003986 */ /* 0x0005e8000c101924 */
[----:B------:R-:W3:Y:S01]  /*28c0*/  @P0 LDG.E.LTC128B R24, desc[UR36][R14.64] ;  /* 0x000000240e180981 */ /* 0x000ee2000c1e1920 */
[----:B------:R-:W-:Y:S01]  /*28d0*/  IADD3 R20, P2, R8, R20, RZ ;  /* 0x0000001408147210 */ /* 0x000fe20007f5e0ff */
[----:B------:R-:W-:Y:S01]  /*28e0*/  BSSY B1, `(.L_x_36) ;  /* 0x0000011000017945 */ /* 0x000fe20003800000 */
[----:B------:R-:W-:-:S03]  /*28f0*/  ISETP.GT.AND P1, PT, R3, 0x8, P1 ;  /* 0x000000080300780c */ /* 0x000fc60000f24270 */
[----:B------:R-:W-:Y:S01]  /*2900*/  IMAD.X R21, R9, 0x1, R105, P2 ;  /* 0x0000000109157824 */ /* 0x000fe200010e0669 */
[C---:B------:R-:W-:Y:S02]  /*2910*/  SHF.L.U64.HI R9, R91.reuse, 0x2, R92 ;  /* 0x000000025b097819 */ /* 0x040fe4000001025c */
[----:B------:R-:W-:Y:S01]  /*2920*/  LEA R12, P2, R91, R10, 0x2 ;  /* 0x0000000a5b0c7211 */ /* 0x000fe200078410ff */
[----:B------:R-:W-:-:S04]  /*2930*/  IMAD.WIDE.U32 R20, R101, R110, R20 ;  /* 0x0000006e65147225 */ /* 0x000fc800078e0014 */
[----:B------:R-:W-:Y:S01]  /*2940*/  IMAD.X R13, R9, 0x1, R11, P2 ;  /* 0x00000001090d7824 */ /* 0x000fe200010e060b */
[----:B------:R-:W-:Y:S02]  /*2950*/  LEA R8, P3, R20, R114, 0x2 ;  /* 0x0000007214087211 */ /* 0x000fe400078610ff */
[----:B---3--:R-:W-:-:S05]  /*2960*/  LOP3.LUT R5, R24, 0xffffe000, RZ, 0xc0, !PT ;  /* 0xffffe00018057812 */ /* 0x008fca00078ec0ff */
[----:B------:R-:W-:-:S04]  /*2970*/  FMUL R5, R5, R90 ;  /* 0x0000005a05057220 */ /* 0x000fc80000400000 */
[----:B------:R-:W-:Y:S01]  /*2980*/  FFMA R101, R26, R23, R5 ;  /* 0x000000171a657223 */ /* 0x000fe20000000005 */
[----:B------:R-:W-:-:S04]  /*2990*/  IMAD.IADD R5, R103, 0x1, R21 ;  /* 0x0000000167057824 */ /* 0x000fc800078e0215 */
[----:B------:R-:W-:Y:S02]  /*29a0*/  F2FP.TF32.F32.PACK_B R101, R101 ;  /* 0x00000065ff65723e */ /* 0x000fe400024050ff */
[----:B------:R-:W-:-:S03]  /*29b0*/  LEA.HI.X R9, R20, R115, R5, 0x2, P3 ;  /* 0x0000007314097211 */ /* 0x000fc600018f1405 */
[----:B------:R2:W-:Y:S01]  /*29c0*/  @P0 STG.E desc[UR36][R12.64], R101 ;  /* 0x000000650c000986 */ /* 0x0005e2000c101924 */
[----:B------:R-:W-:Y:S05]  /*29d0*/  @!P1 BRA `(.L_x_37) ;  /* 0x0000000000049947 */ /* 0x000fea0003800000 */
[----:B------:R3:W5:Y:S02]  /*29e0*/  LDG.E.LTC128B R24, desc[UR36][R8.64+0x4] ;  /* 0x0000042408187981 */ /* 0x000764000c1e1920 */
.L_x_37:
[----:B------:R-:W-:Y:S05]  /*29f0*/  BSYNC B1 ;  /* 0x0000000000017941 */ /* 0x000fea0003800000 */
.L_x_36:
[----:B-----5:R-:W-:Y:S01]  /*2a00*/  LOP3.LUT R5, R24, 0xffffe000, RZ, 0xc0, !PT ;  /* 0xffffe00018057812 */ /* 0x020fe200078ec0ff */
[----:B------:R-:W-:Y:S01]  /*2a10*/  BSSY B1, `(.L_x_38) ;  /* 0x0000009000017945 */ /* 0x000fe20003800000 */
[----:B------:R-:W-:-:S03]  /*2a20*/  ISETP.GT.AND P0, PT, R4, 0x8, PT ;  /* 0x000000080400780c */ /* 0x000fc60003f04270 */
[----:B------:R-:W-:Y:S01]  /*2a30*/  FMUL R14, R5, R90 ;  /* 0x0000005a050e7220 */ /* 0x000fe20000400000 */
[----:B------:R-:W-:-:S03]  /*2a40*/  ISETP.GT.AND P2, PT, R3, RZ, P0 ;  /* 0x000000ff0300720c */ /* 0x000fc60000744270 */
[----:B------:R-:W-:-:S05]  /*2a50*/  FFMA R27, R27, R23, R14 ;  /* 0x000000171b1b7223 */ /* 0x000fca000000000e */
[----:B------:R-:W-:-:S05]  /*2a60*/  F2FP.TF32.F32.PACK_B R27, R27 ;  /* 0x0000001bff1b723e */ /* 0x000fca00024050ff */
[----:B------:R4:W-:Y:S01]  /*2a70*/  @P1 STG.E desc[UR36][R12.64+0x4], R27 ;  /* 0x0000041b0c001986 */ /* 0x0009e2000c101924 */
[----:B------:R-:W-:Y:S05]  /*2a80*/  @!P2 BRA `(.L_x_39) ;  /* 0x000000000004a947 */ /* 0x000fea0003800000 */
[----:B------:R0:W5:Y:S02]  /*2a90*/  LDG.E.LTC128B R24, desc[UR36][R6.64+0x20] ;  /* 0x0000202406187981 */ /* 0x000164000c1e1920 */
.L_x_39:
[----:B------:R-:W-:Y:S05]  /*2aa0*/  BSYNC B1 ;  /* 0x0000000000017941 */ /* 0x000fea0003800000 */
.L_x_38:
        /* <DEDUP_REMOVED lines=10> */
.L_x_41:
[----:B------:R-:W-:Y:S05]  /*2b50*/  BSYNC B1 ;  /* 0x0000000000017941 */ /* 0x000fea0003800000 */
.L_x_40:
[----:B0----5:R-:W-:Y:S01]  /*2b60*/  LOP3.LUT R5, R24, 0xffffe000, RZ, 0xc0, !PT ;  /* 0xffffe00018057812 */ /* 0x021fe200078ec0ff */
[----:B------:R-:W-:Y:S01]  /*2b70*/  BSSY B1, `(.L_x_42) ;  /* 0x0000008000017945 */ /* 0x000fe20003800000 */
[----:B------:R-:W-:-:S03]  /*2b80*/  ISETP.GT.AND P0, PT, R3, 0x8, P0 ;  /* 0x000000080300780c */ /* 0x000fc60000704270 */
[----:B------:R-:W-:-:S04]  /*2b90*/  FMUL R14, R5, R90 ;  /* 0x0000005a050e7220 */ /* 0x000fc80000400000 */
[----:B------:R-:W-:-:S05]  /*2ba0*/  FFMA R29, R29, R23, R14 ;  /* 0x000000171d1d7223 */ /* 0x000fca000000000e */
[----:B------:R-:W-:-:S05]  /*2bb0*/  F2FP.TF32.F32.PACK_B R29, R29 ;  /* 0x0000001dff1d723e */ /* 0x000fca00024050ff */
[----:B------:R0:W-:Y:S01]  /*2bc0*/  @P3 STG.E desc[UR36][R10.64+0x24], R29 ;  /* 0x0000241d0a003986 */ /* 0x0001e2000c101924 */
[----:B------:R-:W-:Y:S05]  /*2bd0*/  @!P0 BRA `(.L_x_43) ;  /* 0x0000000000048947 */ /* 0x000fea0003800000 */
[----:B------:R0:W5:Y:S02]  /*2be0*/  LDG.E.LTC128B R24, desc[UR36][R8.64+0x20] ;  /* 0x0000202408187981 */ /* 0x000164000c1e1920 */
.L_x_43:
[----:B------:R-:W-:Y:S05]  /*2bf0*/  BSYNC B1 ;  /* 0x0000000000017941 */ /* 0x000fea0003800000 */
.L_x_42:
[----:B-----5:R-:W-:Y:S01]  /*2c00*/  LOP3.LUT R5, R24, 0xffffe000, RZ, 0xc0, !PT ;  /* 0xffffe00018057812 */ /* 0x020fe200078ec0ff */
        /* <DEDUP_REMOVED lines=8> */
.L_x_45:
[----:B------:R-:W-:Y:S05]  /*2c90*/  BSYNC B1 ;  /* 0x0000000000017941 */ /* 0x000fea0003800000 */
.L_x_44:
[----:B0----5:R-:W-:Y:S01]  /*2ca0*/  LOP3.LUT R5, R24, 0xffffe000, RZ, 0xc0, !PT ;  /* 0xffffe00018057812 */ /* 0x021fe200078ec0ff */
        /* <DEDUP_REMOVED lines=9> */
.L_x_47:
[----:B------:R-:W-:Y:S05]  /*2d40*/  BSYNC B1 ;  /* 0x0000000000017941 */ /* 0x000fea0003800000 */
.L_x_46:
        /* <DEDUP_REMOVED lines=10> */
.L_x_49:
[----:B------:R-:W-:Y:S05]  /*2df0*/  BSYNC B1 ;  /* 0x0000000000017941 */ /* 0x000fea0003800000 */
.L_x_48:
        /* <DEDUP_REMOVED lines=9> */
.L_x_51:
[----:B------:R-:W-:Y:S05]  /*2e90*/  BSYNC B1 ;  /* 0x0000000000017941 */ /* 0x000fea0003800000 */
.L_x_50:
        /* <DEDUP_REMOVED lines=9> */
.L_x_53:
[----:B------:R-:W-:Y:S05]  /*2f30*/  BSYNC B1 ;  /* 0x0000000000017941 */ /* 0x000fea0003800000 */
.L_x_52:
        /* <DEDUP_REMOVED lines=10> */
.L_x_55:
[----:B------:R-:W-:Y:S05]  /*2fe0*/  BSYNC B1 ;  /* 0x0000000000017941 */ /* 0x000fea0003800000 */
.L_x_54:
        /* <DEDUP_REMOVED lines=10> */
.L_x_57:
[----:B------:R-:W-:Y:S05]  /*3090*/  BSYNC B1 ;  /* 0x0000000000017941 */ /* 0x000fea0003800000 */
.L_x_56:
        /* <DEDUP_REMOVED lines=9> */
.L_x_59:
[----:B------:R-:W-:Y:S05]  /*3130*/  BSYNC B1 ;  /* 0x0000000000017941 */ /* 0x000fea0003800000 */
.L_x_58:
        /* <DEDUP_REMOVED lines=9> */
.L_x_61:
[----:B------:R-:W-:Y:S05]  /*31d0*/  BSYNC B1 ;  /* 0x0000000000017941 */ /* 0x000fea0003800000 */
.L_x_60:
        /* <DEDUP_REMOVED lines=10> */
.L_x_63:
[----:B------:R-:W-:Y:S05]  /*3280*/  BSYNC B1 ;  /* 0x0000000000017941 */ /* 0x000fea0003800000 */
.L_x_62:
        /* <DEDUP_REMOVED lines=10> */
.L_x_65:
[----:B------:R-:W-:Y:S05]  /*3330*/  BSYNC B1 ;  /* 0x0000000000017941 */ /* 0x000fea0003800000 */
.L_x_64:
        /* <DEDUP_REMOVED lines=9> */
.L_x_67:
[----:B------:R-:W-:Y:S05]  /*33d0*/  BSYNC B1 ;  /* 0x0000000000017941 */ /* 0x000fea0003800000 */
.L_x_66:
        /* <DEDUP_REMOVED lines=9> */
.L_x_69:
[----:B------:R-:W-:Y:S05]  /*3470*/  BSYNC B1 ;  /* 0x0000000000017941 */ /* 0x000fea0003800000 */
.L_x_68:
        /* <DEDUP_REMOVED lines=10> */
.L_x_71:
[----:B------:R-:W-:Y:S05]  /*3520*/  BSYNC B1 ;  /* 0x0000000000017941 */ /* 0x000fea0003800000 */
.L_x_70:
        /* <DEDUP_REMOVED lines=10> */
.L_x_73:
[----:B------:R-:W-:Y:S05]  /*35d0*/  BSYNC B1 ;  /* 0x0000000000017941 */ /* 0x000fea0003800000 */
.L_x_72:
        /* <DEDUP_REMOVED lines=9> */
.L_x_75:
[----:B------:R-:W-:Y:S05]  /*3670*/  BSYNC B1 ;  /* 0x0000000000017941 */ /* 0x000fea0003800000 */
.L_x_74:
        /* <DEDUP_REMOVED lines=9> */
.L_x_77:
[----:B------:R-:W-:Y:S05]  /*3710*/  BSYNC B1 ;  /* 0x0000000000017941 */ /* 0x000fea0003800000 */
.L_x_76:
        /* <DEDUP_REMOVED lines=10> */
.L_x_79:
[----:B------:R-:W-:Y:S05]  /*37c0*/  BSYNC B1 ;  /* 0x0000000000017941 */ /* 0x000fea0003800000 */
.L_x_78:
        /* <DEDUP_REMOVED lines=10> */
.L_x_81:
[----:B------:R-:W-:Y:S05]  /*3870*/  BSYNC B1 ;  /* 0x0000000000017941 */ /* 0x000fea0003800000 */
.L_x_80:
        /* <DEDUP_REMOVED lines=9> */
.L_x_83:
[----:B------:R-:W-:Y:S05]  /*3910*/  BSYNC B1 ;  /* 0x0000000000017941 */ /* 0x000fea0003800000 */
.L_x_82:
        /* <DEDUP_REMOVED lines=9> */
.L_x_85:
[----:B------:R-:W-:Y:S05]  /*39b0*/  BSYNC B1 ;  /* 0x0000000000017941 */ /* 0x000fea0003800000 */
.L_x_84:
        /* <DEDUP_REMOVED lines=10> */
.L_x_87:
[----:B------:R-:W-:Y:S05]  /*3a60*/  BSYNC B1 ;  /* 0x0000000000017941 */ /* 0x000fea0003800000 */
.L_x_86:
        /* <DEDUP_REMOVED lines=10> */
.L_x_89:
[----:B------:R-:W-:Y:S05]  /*3b10*/  BSYNC B1 ;  /* 0x0000000000017941 */ /* 0x000fea0003800000 */
.L_x_88:
        /* <DEDUP_REMOVED lines=9> */
.L_x_91:
[----:B------:R-:W-:Y:S05]  /*3bb0*/  BSYNC B1 ;  /* 0x0000000000017941 */ /* 0x000fea0003800000 */
.L_x_90:
        /* <DEDUP_REMOVED lines=9> */
.L_x_93:
[----:B------:R-:W-:Y:S05]  /*3c50*/  BSYNC B1 ;  /* 0x0000000000017941 */ /* 0x000fea0003800000 */
.L_x_92:
        /* <DEDUP_REMOVED lines=10> */
.L_x_95:
[----:B------:R-:W-:Y:S05]  /*3d00*/  BSYNC B1 ;  /* 0x0000000000017941 */ /* 0x000fea0003800000 */
.L_x_94:
        /* <DEDUP_REMOVED lines=10> */
.L_x_97:
[----:B------:R-:W-:Y:S05]  /*3db0*/  BSYNC B1 ;  /* 0x0000000000017941 */ /* 0x000fea0003800000 */
.L_x_96:
        /* <DEDUP_REMOVED lines=9> */
.L_x_99:
[----:B------:R-:W-:Y:S05]  /*3e50*/  BSYNC B1 ;  /* 0x0000000000017941 */ /* 0x000fea0003800000 */
.L_x_98:
        /* <DEDUP_REMOVED lines=9> */
.L_x_101:
[----:B------:R-:W-:Y:S05]  /*3ef0*/  BSYNC B1 ;  /* 0x0000000000017941 */ /* 0x000fea0003800000 */
.L_x_100:
        /* <DEDUP_REMOVED lines=10> */
.L_x_103:
[----:B------:R-:W-:Y:S05]  /*3fa0*/  BSYNC B1 ;  /* 0x0000000000017941 */ /* 0x000fea0003800000 */
.L_x_102:
        /* <DEDUP_REMOVED lines=10> */
.L_x_105:
[----:B------:R-:W-:Y:S05]  /*4050*/  BSYNC B1 ;  /* 0x0000000000017941 */ /* 0x000fea0003800000 */
.L_x_104:
        /* <DEDUP_REMOVED lines=9> */
.L_x_107:
[----:B------:R-:W-:Y:S05]  /*40f0*/  BSYNC B1 ;  /* 0x0000000000017941 */ /* 0x000fea0003800000 */
.L_x_106:
        /* <DEDUP_REMOVED lines=9> */
.L_x_109:
[----:B------:R-:W-:Y:S05]  /*4190*/  BSYNC B1 ;  /* 0x0000000000017941 */ /* 0x000fea0003800000 */
.L_x_108:
        /* <DEDUP_REMOVED lines=10> */
.L_x_111:
[----:B------:R-:W-:Y:S05]  /*4240*/  BSYNC B1 ;  /* 0x0000000000017941 */ /* 0x000fea0003800000 */
.L_x_110:
        /* <DEDUP_REMOVED lines=10> */
.L_x_113:
[----:B------:R-:W-:Y:S05]  /*42f0*/  BSYNC B1 ;  /* 0x0000000000017941 */ /* 0x000fea0003800000 */
.L_x_112:
        /* <DEDUP_REMOVED lines=9> */
.L_x_115:
[----:B------:R-:W-:Y:S05]  /*4390*/  BSYNC B1 ;  /* 0x0000000000017941 */ /* 0x000fea0003800000 */
.L_x_114:
        /* <DEDUP_REMOVED lines=9> */
.L_x_117:
[----:B------:R-:W-:Y:S05]  /*4430*/  BSYNC B1 ;  /* 0x0000000000017941 */ /* 0x000fea0003800000 */
.L_x_116:
        /* <DEDUP_REMOVED lines=10> */
.L_x_119:
[----:B------:R-:W-:Y:S05]  /*44e0*/  BSYNC B1 ;  /* 0x0000000000017941 */ /* 0x000fea0003800000 */
.L_x_118:
        /* <DEDUP_REMOVED lines=10> */
.L_x_121:
[----:B------:R-:W-:Y:S05]  /*4590*/  BSYNC B1 ;  /* 0x0000000000017941 */ /* 0x000fea0003800000 */
.L_x_120:
        /* <DEDUP_REMOVED lines=9> */
.L_x_123:
[----:B------:R-:W-:Y:S05]  /*4630*/  BSYNC B1 ;  /* 0x0000000000017941 */ /* 0x000fea0003800000 */
.L_x_122:
        /* <DEDUP_REMOVED lines=9> */
.L_x_125:
[----:B------:R-:W-:Y:S05]  /*46d0*/  BSYNC B1 ;  /* 0x0000000000017941 */ /* 0x000fea0003800000 */
.L_x_124:
        /* <DEDUP_REMOVED lines=10> */
.L_x_127:
[----:B------:R-:W-:Y:S05]  /*4780*/  BSYNC B1 ;  /* 0x0000000000017941 */ /* 0x000fea0003800000 */
.L_x_126:
        /* <DEDUP_REMOVED lines=10> */
.L_x_129:
[----:B------:R-:W-:Y:S05]  /*4830*/  BSYNC B1 ;  /* 0x0000000000017941 */ /* 0x000fea0003800000 */
.L_x_128:
        /* <DEDUP_REMOVED lines=9> */
.L_x_131:
[----:B------:R-:W-:Y:S05]  /*48d0*/  BSYNC B1 ;  /* 0x0000000000017941 */ /* 0x000fea0003800000 */
.L_x_130:
        /* <DEDUP_REMOVED lines=9> */
.L_x_133:
[----:B------:R-:W-:Y:S05]  /*4970*/  BSYNC B1 ;  /* 0x0000000000017941 */ /* 0x000fea0003800000 */
.L_x_132:
        /* <DEDUP_REMOVED lines=10> */
.L_x_135:
[----:B------:R-:W-:Y:S05]  /*4a20*/  BSYNC B1 ;  /* 0x0000000000017941 */ /* 0x000fea0003800000 */
.L_x_134:
        /* <DEDUP_REMOVED lines=10> */
.L_x_137:
[----:B------:R-:W-:Y:S05]  /*4ad0*/  BSYNC B1 ;  /* 0x0000000000017941 */ /* 0x000fea0003800000 */
.L_x_136:
        /* <DEDUP_REMOVED lines=9> */
.L_x_139:
[----:B------:R-:W-:Y:S05]  /*4b70*/  BSYNC B1 ;  /* 0x0000000000017941 */ /* 0x000fea0003800000 */
.L_x_138:
        /* <DEDUP_REMOVED lines=9> */
.L_x_141:
[----:B------:R-:W-:Y:S05]  /*4c10*/  BSYNC B1 ;  /* 0x0000000000017941 */ /* 0x000fea0003800000 */
.L_x_140:
        /* <DEDUP_REMOVED lines=10> */
.L_x_143:
[----:B------:R-:W-:Y:S05]  /*4cc0*/  BSYNC B1 ;  /* 0x0000000000017941 */ /* 0x000fea0003800000 */
.L_x_142:
        /* <DEDUP_REMOVED lines=10> */
.L_x_145:
[----:B------:R-:W-:Y:S05]  /*4d70*/  BSYNC B1 ;  /* 0x0000000000017941 */ /* 0x000fea0003800000 */
.L_x_144:
        /* <DEDUP_REMOVED lines=9> */
.L_x_147:
[----:B------:R-:W-:Y:S05]  /*4e10*/  BSYNC B1 ;  /* 0x0000000000017941 */ /* 0x000fea0003800000 */
.L_x_146:
        /* <DEDUP_REMOVED lines=9> */
.L_x_149:
[----:B------:R-:W-:Y:S05]  /*4eb0*/  BSYNC B1 ;  /* 0x0000000000017941 */ /* 0x000fea0003800000 */
.L_x_148:
        /* <DEDUP_REMOVED lines=10> */
.L_x_151:
[----:B------:R-:W-:Y:S05]  /*4f60*/  BSYNC B1 ;  /* 0x0000000000017941 */ /* 0x000fea0003800000 */
.L_x_150:
[----:B-----5:R-:W-:Y:S01]  /*4f70*/  LOP3.LUT R5, R24, 0xffffe000, RZ, 0xc0, !PT ;  /* 0xffffe00018057812 */ /* 0x020fe200078ec0ff */
[----:B------:R-:W-:Y:S01]  /*4f80*/  BSSY B1, `(.L_x_152) ;  /* 0x000000b000017945 */ /* 0x000fe20003800000 */
[----:B------:R-:W-:Y:S01]  /*4f90*/  ISETP.GT.AND P1, PT, R4, 0x79, PT ;  /* 0x000000790400780c */ /* 0x000fe20003f24270 */
[----:B------:R-:W-:Y:S02]  /*4fa0*/  @P2 IMAD.MOV.U32 R4, RZ, RZ, R10 ;  /* 0x000000ffff042224 */ /* 0x000fe400078e000a */
[----:B------:R-:W-:Y:S01]  /*4fb0*/  FMUL R5, R5, R90 ;  /* 0x0000005a05057220 */ /* 0x000fe20000400000 */
[----:B------:R-:W-:-:S03]  /*4fc0*/  ISETP.GT.AND P3, PT, R3, RZ, P1 ;  /* 0x000000ff0300720c */ /* 0x000fc60000f64270 */
[----:B------:R-:W-:Y:S01]  /*4fd0*/  FFMA R15, R84, R23, R5 ;  /* 0x00000017540f7223 */ /* 0x000fe20000000005 */
[----:B------:R-:W-:-:S04]  /*4fe0*/  @P2 IMAD.MOV.U32 R5, RZ, RZ, R11 ;  /* 0x000000ffff052224 */ /* 0x000fc800078e000b */
[----:B------:R-:W-:-:S05]  /*4ff0*/  F2FP.TF32.F32.PACK_B R15, R15 ;  /* 0x0000000fff0f723e */ /* 0x000fca00024050ff */
[----:B------:R0:W-:Y:S01]  /*5000*/  @P2 STG.E desc[UR36][R4.64+0x1e0], R15 ;  /* 0x0001e00f04002986 */ /* 0x0001e2000c101924 */
[----:B------:R-:W-:Y:S05]  /*5010*/  @!P3 BRA `(.L_x_153) ;  /* 0x000000000004b947 */ /* 0x000fea0003800000 */
[----:B------:R0:W5:Y:S02]  /*5020*/  LDG.E.LTC128B R24, desc[UR36][R6.64+0x1e4] ;  /* 0x0001e42406187981 */ /* 0x000164000c1e1920 */
.L_x_153:
[----:B------:R-:W-:Y:S05]  /*5030*/  BSYNC B1 ;  /* 0x0000000000017941 */ /* 0x000fea0003800000 */
.L_x_152:
        /* <DEDUP_REMOVED lines=9> */
.L_x_155:
[----:B------:R-:W-:Y:S05]  /*50d0*/  BSYNC B1 ;  /* 0x0000000000017941 */ /* 0x000fea0003800000 */
.L_x_154:
[----:B-----5:R-:W-:Y:S01]  /*50e0*/  LOP3.LUT R5, R24, 0xffffe000, RZ, 0xc0, !PT ;  /* 0xffffe00018057812 */ /* 0x020fe200078ec0ff */
[----:B------:R-:W-:Y:S01]  /*50f0*/  @P0 IMAD.MOV.U32 R4, RZ, RZ, R12 ;  /* 0x000000ffff040224 */ /* 0x000fe200078e000c */
[----:B------:R-:W-:Y:S01]  /*5100*/  ISETP.GT.AND P1, PT, R3, 0x8, P1 ;  /* 0x000000080300780c */ /* 0x000fe20000f24270 */
[----:B------:R-:W-:Y:S02]  /*5110*/  BSSY B1, `(.L_x_156) ;  /* 0x0000008000017945 */ /* 0x000fe40003800000 */
[----:B------:R-:W-:-:S04]  /*5120*/  FMUL R5, R5, R90 ;  /* 0x0000005a05057220 */ /* 0x000fc80000400000 */
[----:B-1----:R-:W-:Y:S01]  /*5130*/  FFMA R7, R86, R23, R5 ;  /* 0x0000001756077223 */ /* 0x002fe20000000005 */
[----:B------:R-:W-:-:S04]  /*5140*/  @P0 IMAD.MOV.U32 R5, RZ, RZ, R13 ;  /* 0x000000ffff050224 */ /* 0x000fc800078e000d */
[----:B------:R-:W-:-:S05]  /*5150*/  F2FP.TF32.F32.PACK_B R7, R7 ;  /* 0x00000007ff07723e */ /* 0x000fca00024050ff */
[----:B------:R1:W-:Y:S01]  /*5160*/  @P0 STG.E desc[UR36][R4.64+0x1e0], R7 ;  /* 0x0001e00704000986 */ /* 0x0003e2000c101924 */
[----:B------:R-:W-:Y:S05]  /*5170*/  @!P1 BRA `(.L_x_157) ;  /* 0x0000000000049947 */ /* 0x000fea0003800000 */
[----:B------:R0:W5:Y:S02]  /*5180*/  LDG.E.LTC128B R24, desc[UR36][R8.64+0x1e4] ;  /* 0x0001e42408187981 */ /* 0x000164000c1e1920 */
.L_x_157:
[----:B------:R-:W-:Y:S05]  /*5190*/  BSYNC B1 ;  /* 0x0000000000017941 */ /* 0x000fea0003800000 */
.L_x_156:
[----:B------:R-:W-:Y:S05]  /*51a0*/  @!P1 BRA `(.L_x_158) ;  /* 0x0000001000e89947 */ /* 0x000fea0003800000 */
[----:B-----5:R-:W-:-:S05]  /*51b0*/  LOP3.LUT R3, R24, 0xffffe000, RZ, 0xc0, !PT ;  /* 0xffffe00018037812 */ /* 0x020fca00078ec0ff */
[----:B-1----:R-:W-:-:S04]  /*51c0*/  FMUL R4, R3, R90 ;  /* 0x0000005a03047220 */ /* 0x002fc80000400000 */
[----:B------:R-:W-:-:S05]  /*51d0*/  FFMA R87, R87, R23, R4 ;  /* 0x0000001757577223 */ /* 0x000fca0000000004 */
[----:B------:R-:W-:-:S05]  /*51e0*/  F2FP.TF32.F32.PACK_B R87, R87 ;  /* 0x00000057ff57723e */ /* 0x000fca00024050ff */
[----:B------:R1:W-:Y:S01]  /*51f0*/  STG.E desc[UR36][R12.64+0x1e4], R87 ;  /* 0x0001e4570c007986 */ /* 0x0003e2000c101924 */
[----:B------:R-:W-:Y:S05]  /*5200*/  BRA `(.L_x_158) ;  /* 0x0000001000d07947 */ /* 0x000fea0003800000 */
.L_x_33:
[----:B------:R-:W-:Y:S01]  /*5210*/  ISETP.GT.AND P4, PT, R4, 0x1, PT ;  /* 0x000000010400780c */ /* 0x000fe20003f84270 */
[----:B------:R-:W-:Y:S01]  /*5220*/  ULDC.64 UR4, c[0x0][0x5c0] ;  /* 0x0001700000047ab9 */ /* 0x000fe20000000a00 */
[-C--:B------:R-:W-:Y:S01]  /*5230*/  FMUL R5, R24, R23.reuse ;  /* 0x0000001718057220 */ /* 0x080fe20000400000 */
[----:B------:R-:W-:Y:S01]  /*5240*/  LEA R6, P3, R106, UR4, 0x2 ;  /* 0x000000046a067c11 */ /* 0x000fe2000f8610ff */
[-C--:B------:R-:W-:Y:S01]  /*5250*/  FMUL R25, R25, R23.reuse ;  /* 0x0000001719197220 */ /* 0x080fe20000400000 */
[----:B------:R-:W-:Y:S01]  /*5260*/  ISETP.GT.AND P1, PT, R3, RZ, P4 ;  /* 0x000000ff0300720c */ /* 0x000fe20002724270 */
[-C--:B------:R-:W-:Y:S01]  /*5270*/  FMUL R11, R26, R23.reuse ;  /* 0x000000171a0b7220 */ /* 0x080fe20000400000 */
[----:B------:R-:W-:Y:S01]  /*5280*/  LEA.HI.X R7, R106, UR5, R117, 0x2, P3 ;  /* 0x000000056a077c11 */ /* 0x000fe200098f1475 */
[----:B------:R-:W-:Y:S01]  /*5290*/  FMUL R27, R27, R23 ;  /* 0x000000171b1b7220 */ /* 0x000fe20000400000 */
[----:B------:R-:W-:Y:S01]  /*52a0*/  F2FP.TF32.F32.PACK_B R5, R5 ;  /* 0x00000005ff05723e */ /* 0x000fe200024050ff */
[----:B------:R-:W-:Y:S01]  /*52b0*/  FMUL R29, R29, R23 ;  /* 0x000000171d1d7220 */ /* 0x000fe20000400000 */
[----:B------:R-:W-:Y:S01]  /*52c0*/  F2FP.TF32.F32.PACK_B R25, R25 ;  /* 0x00000019ff19723e */ /* 0x000fe200024050ff */
[-C--:B------:R-:W-:Y:S01]  /*52d0*/  FMUL R31, R31, R23.reuse ;  /* 0x000000171f1f7220 */ /* 0x080fe20000400000 */
[C---:B------:R-:W-:Y:S01]  /*52e0*/  SHF.L.U64.HI R9, R91.reuse, 0x2, R92 ;  /* 0x000000025b097819 */ /* 0x040fe2000001025c */
[----:B------:R0:W-:Y:S01]  /*52f0*/  @P2 STG.E desc[UR36][R6.64], R5 ;  /* 0x0000000506002986 */ /* 0x0001e2000c101924 */
[----:B------:R-:W-:Y:S01]  /*5300*/  LEA R8, P3, R91, R6, 0x2 ;  /* 0x000000065b087211 */ /* 0x000fe200078610ff */
[-C--:B------:R-:W-:Y:S01]  /*5310*/  FMUL R13, R32, R23.reuse ;  /* 0x00000017200d7220 */ /* 0x080fe20000400000 */
[C---:B------:R-:W-:Y:S01]  /*5320*/  ISETP.GT.AND P2, PT, R4.reuse, 0x8, PT ;  /* 0x000000080400780c */ /* 0x040fe20003f44270 */
[----:B------:R-:W-:Y:S01]  /*5330*/  @P1 STG.E desc[UR36][R6.64+0x4], R25 ;  /* 0x0000041906001986 */ /* 0x000fe2000c101924 */
[----:B------:R-:W-:Y:S01]  /*5340*/  ISETP.GT.AND P1, PT, R4, 0x9, PT ;  /* 0x000000090400780c */ /* 0x000fe20003f24270 */
[----:B------:R-:W-:Y:S01]  /*5350*/  IMAD.X R9, R9, 0x1, R7, P3 ;  /* 0x0000000109097824 */ /* 0x000fe200018e0607 */
[----:B------:R-:W-:Y:S01]  /*5360*/  ISETP.GT.AND P0, PT, R3, 0x8, P0 ;  /* 0x000000080300780c */ /* 0x000fe20000704270 */
[-C--:B------:R-:W-:Y:S01]  /*5370*/  FMUL R33, R33, R23.reuse ;  /* 0x0000001721217220 */ /* 0x080fe20000400000 */
[----:B------:R-:W-:Y:S01]  /*5380*/  ISETP.GT.AND P4, PT, R3, 0x8, P4 ;  /* 0x000000080300780c */ /* 0x000fe20002784270 */
[-C--:B------:R-:W-:Y:S01]  /*5390*/  FMUL R35, R35, R23.reuse ;  /* 0x0000001723237220 */ /* 0x080fe20000400000 */
[C---:B------:R-:W-:Y:S01]  /*53a0*/  ISETP.GT.AND P5, PT, R3.reuse, RZ, P2 ;  /* 0x000000ff0300720c */ /* 0x040fe200017a4270 */
[-C--:B0-----:R-:W-:Y:S01]  /*53b0*/  FMUL R5, R28, R23.reuse ;  /* 0x000000171c057220 */ /* 0x081fe20000400000 */
[----:B------:R-:W-:Y:S01]  /*53c0*/  ISETP.GT.AND P3, PT, R3, RZ, P1 ;  /* 0x000000ff0300720c */ /* 0x000fe20000f64270 */
[----:B------:R-:W-:Y:S01]  /*53d0*/  FMUL R37, R37, R23 ;  /* 0x0000001725257220 */ /* 0x000fe20000400000 */
[----:B------:R-:W-:Y:S01]  /*53e0*/  F2FP.TF32.F32.PACK_B R11, R11 ;  /* 0x0000000bff0b723e */ /* 0x000fe200024050ff */
[----:B------:R-:W-:Y:S01]  /*53f0*/  FMUL R39, R39, R23 ;  /* 0x0000001727277220 */ /* 0x000fe20000400000 */
[----:B------:R-:W-:Y:S01]  /*5400*/  F2FP.TF32.F32.PACK_B R27, R27 ;  /* 0x0000001bff1b723e */ /* 0x000fe200024050ff */
[----:B------:R-:W-:Y:S01]  /*5410*/  FMUL R41, R41, R23 ;  /* 0x0000001729297220 */ /* 0x000fe20000400000 */
[----:B------:R-:W-:Y:S01]  /*5420*/  F2FP.TF32.F32.PACK_B R5, R5 ;  /* 0x00000005ff05723e */ /* 0x000fe200024050ff */
[----:B------:R0:W-:Y:S01]  /*5430*/  @P0 STG.E desc[UR36][R8.64], R11 ;  /* 0x0000000b08000986 */ /* 0x0001e2000c101924 */
[----:B------:R-:W-:Y:S01]  /*5440*/  F2FP.TF32.F32.PACK_B R29, R29 ;  /* 0x0000001dff1d723e */ /* 0x000fe200024050ff */
[-C--:B------:R-:W-:Y:S01]  /*5450*/  FMUL R43, R43, R23.reuse ;  /* 0x000000172b2b7220 */ /* 0x080fe20000400000 */
[C---:B------:R-:W-:Y:S01]  /*5460*/  ISETP.GT.AND P0, PT, R4.reuse, 0x10, PT ;  /* 0x000000100400780c */ /* 0x040fe20003f04270 */
[----:B------:R-:W-:Y:S01]  /*5470*/  @P4 STG.E desc[UR36][R8.64+0x4], R27 ;  /* 0x0000041b08004986 */ /* 0x000fe2000c101924 */
[----:B------:R-:W-:Y:S01]  /*5480*/  ISETP.GT.AND P2, PT, R3, 0x8, P2 ;  /* 0x000000080300780c */ /* 0x000fe20001744270 */
[-C--:B------:R-:W-:Y:S01]  /*5490*/  FMUL R45, R45, R23.reuse ;  /* 0x000000172d2d7220 */ /* 0x080fe20000400000 */
[C---:B------:R-:W-:Y:S01]  /*54a0*/  ISETP.GT.AND P1, PT, R3.reuse, 0x8, P1 ;  /* 0x000000080300780c */ /* 0x040fe20000f24270 */
[----:B------:R1:W-:Y:S01]  /*54b0*/  @P5 STG.E desc[UR36][R6.64+0x20], R5 ;  /* 0x0000200506005986 */ /* 0x0003e2000c101924 */
[----:B------:R-:W-:Y:S01]  /*54c0*/  ISETP.GT.AND P5, PT, R3, RZ, P0 ;  /* 0x000000ff0300720c */ /* 0x000fe200007a4270 */
[----:B------:R-:W-:Y:S01]  /*54d0*/  FMUL R47, R47, R23 ;  /* 0x000000172f2f7220 */ /* 0x000fe20000400000 */
[----:B------:R-:W-:Y:S01]  /*54e0*/  F2FP.TF32.F32.PACK_B R31, R31 ;  /* 0x0000001fff1f723e */ /* 0x000fe200024050ff */
[----:B------:R-:W-:Y:S01]  /*54f0*/  @P3 STG.E desc[UR36][R6.64+0x24], R29 ;  /* 0x0000241d06003986 */ /* 0x000fe2000c101924 */
[----:B------:R-:W-:Y:S01]  /*5500*/  ISETP.GT.AND P3, PT, R4, 0x11, PT ;  /* 0x000000110400780c */ /* 0x000fe20003f64270 */
[----:B0-----:R-:W-:Y:S01]  /*5510*/  FMUL R11, R30, R23 ;  /* 0x000000171e0b7220 */ /* 0x001fe20000400000 */
[----:B------:R-:W-:Y:S01]  /*5520*/  F2FP.TF32.F32.PACK_B R13, R13 ;  /* 0x0000000dff0d723e */ /* 0x000fe200024050ff */
[-C--:B------:R-:W-:Y:S01]  /*5530*/  FMUL R49, R49, R23.reuse ;  /* 0x0000001731317220 */ /* 0x080fe20000400000 */
[----:B------:R-:W-:Y:S01]  /*5540*/  ISETP.GT.AND P4, PT, R3, RZ, P3 ;  /* 0x000000ff0300720c */ /* 0x000fe20001f84270 */
[----:B------:R-:W-:Y:S01]  /*5550*/  FMUL R51, R51, R23 ;  /* 0x0000001733337220 */ /* 0x000fe20000400000 */
[----:B------:R-:W-:Y:S01]  /*5560*/  F2FP.TF32.F32.PACK_B R11, R11 ;  /* 0x0000000bff0b723e */ /* 0x000fe200024050ff */
[----:B-1----:R-:W-:Y:S01]  /*5570*/  FMUL R5, R34, R23 ;  /* 0x0000001722057220 */ /* 0x002fe20000400000 */
[----:B------:R-:W-:Y:S01]  /*5580*/  F2FP.TF32.F32.PACK_B R33, R33 ;  /* 0x00000021ff21723e */ /* 0x000fe200024050ff */
[-C--:B------:R-:W-:Y:S01]  /*5590*/  FMUL R53, R53, R23.reuse ;  /* 0x0000001735357220 */ /* 0x080fe20000400000 */
[----:B------:R-:W-:Y:S01]  /*55a0*/  ISETP.GT.AND P0, PT, R3, 0x8, P0 ;  /* 0x000000080300780c */ /* 0x000fe20000704270 */
[----:B------:R0:W-:Y:S01]  /*55b0*/  @P2 STG.E desc[UR36][R8.64+0x20], R11 ;  /* 0x0000200b08002986 */ /* 0x0001e2000c101924 */
[C---:B------:R-:W-:Y:S01]  /*55c0*/  ISETP.GT.AND P2, PT, R4.reuse, 0x19, PT ;  /* 0x000000190400780c */ /* 0x040fe20003f44270 */
[----:B------:R-:W-:Y:S01]  /*55d0*/  FMUL R55, R55, R23 ;  /* 0x0000001737377220 */ /* 0x000fe20000400000 */
[----:B------:R-:W-:Y:S01]  /*55e0*/  F2FP.TF32.F32.PACK_B R5, R5 ;  /* 0x00000005ff05723e */ /* 0x000fe200024050ff */
[----:B------:R-:W-:Y:S01]  /*55f0*/  @P1 STG.E desc[UR36][R8.64+0x24], R31 ;  /* 0x0000241f08001986 */ /* 0x000fe2000c101924 */
[----:B------:R-:W-:Y:S01]  /*5600*/  ISETP.GT.AND P1, PT, R4, 0x18, PT ;  /* 0x000000180400780c */ /* 0x000fe20003f24270 */
[----:B------:R-:W-:Y:S01]  /*5610*/  FMUL R57, R57, R23 ;  /* 0x0000001739397220 */ /* 0x000fe20000400000 */
[----:B------:R-:W-:Y:S01]  /*5620*/  F2FP.TF32.F32.PACK_B R35, R35 ;  /* 0x00000023ff23723e */ /* 0x000fe200024050ff */
[----:B------:R1:W-:Y:S01]  /*5630*/  @P5 STG.E desc[UR36][R6.64+0x40], R13 ;  /* 0x0000400d06005986 */ /* 0x0003e2000c101924 */
[----:B------:R-:W-:Y:S01]  /*5640*/  ISETP.GT.AND P5, PT, R3, RZ, P1 ;  /* 0x000000ff0300720c */ /* 0x000fe20000fa4270 */
[----:B------:R-:W-:Y:S01]  /*5650*/  FMUL R59, R59, R23 ;  /* 0x000000173b3b7220 */ /* 0x000fe20000400000 */
[----:B------:R-:W-:Y:S01]  /*5660*/  F2FP.TF32.F32.PACK_B R37, R37 ;  /* 0x00000025ff25723e */ /* 0x000fe200024050ff */
[----:B------:R-:W-:Y:S01]  /*5670*/  @P4 STG.E desc[UR36][R6.64+0x44], R33 ;  /* 0x0000442106004986 */ /* 0x000fe2000c101924 */
[C---:B------:R-:W-:Y:S01]  /*5680*/  ISETP.GT.AND P4, PT, R3.reuse, 0x8, P3 ;  /* 0x000000080300780c */ /* 0x040fe20001f84270 */
[-C--:B0-----:R-:W-:Y:S01]  /*5690*/  FMUL R11, R36, R23.reuse ;  /* 0x00000017240b7220 */ /* 0x081fe20000400000 */
[----:B------:R-:W-:Y:S01]  /*56a0*/  ISETP.GT.AND P3, PT, R3, RZ, P2 ;  /* 0x000000ff0300720c */ /* 0x000fe20001764270 */
[----:B------:R0:W-:Y:S01]  /*56b0*/  @P0 STG.E desc[UR36][R8.64+0x40], R5 ;  /* 0x0000400508000986 */ /* 0x0001e2000c101924 */
[----:B------:R-:W-:Y:S01]  /*56c0*/  ISETP.GT.AND P0, PT, R4, 0x20, PT ;  /* 0x000000200400780c */ /* 0x000fe20003f04270 */
[----:B------:R-:W-:Y:S01]  /*56d0*/  FMUL R61, R61, R23 ;  /* 0x000000173d3d7220 */ /* 0x000fe20000400000 */
[----:B------:R-:W-:Y:S01]  /*56e0*/  F2FP.TF32.F32.PACK_B R11, R11 ;  /* 0x0000000bff0b723e */ /* 0x000fe200024050ff */
[-C--:B-1----:R-:W-:Y:S01]  /*56f0*/  FMUL R13, R40, R23.reuse ;  /* 0x00000017280d7220 */ /* 0x082fe20000400000 */
[----:B------:R-:W-:Y:S01]  /*5700*/  ISETP.GT.AND P1, PT, R3, 0x8, P1 ;  /* 0x000000080300780c */ /* 0x000fe20000f24270 */
[----:B------:R-:W-:Y:S01]  /*5710*/  FMUL R63, R63, R23 ;  /* 0x000000173f3f7220 */ /* 0x000fe20000400000 */
[----:B------:R-:W-:Y:S01]  /*5720*/  F2FP.TF32.F32.PACK_B R39, R39 ;  /* 0x00000027ff27723e */ /* 0x000fe200024050ff */
[----:B------:R-:W-:Y:S01]  /*5730*/  FMUL R65, R65, R23 ;  /* 0x0000001741417220 */ /* 0x000fe20000400000 */
[----:B------:R-:W-:Y:S01]  /*5740*/  F2FP.TF32.F32.PACK_B R13, R13 ;  /* 0x0000000dff0d723e */ /* 0x000fe200024050ff */
[----:B------:R-:W-:Y:S01]  /*5750*/  @P4 STG.E desc[UR36][R8.64+0x44], R35 ;  /* 0x0000442308004986 */ /* 0x000fe2000c101924 */
[C---:B------:R-:W-:Y:S01]  /*5760*/  ISETP.GT.AND P4, PT, R3.reuse, 0x8, P2 ;  /* 0x000000080300780c */ /* 0x040fe20001784270 */
[-C--:B0-----:R-:W-:Y:S01]  /*5770*/  FMUL R5, R38, R23.reuse ;  /* 0x0000001726057220 */ /* 0x081fe20000400000 */
[C---:B------:R-:W-:Y:S01]  /*5780*/  ISETP.GT.AND P2, PT, R4.reuse, 0x21, PT ;  /* 0x000000210400780c */ /* 0x040fe20003f44270 */
[----:B------:R0:W-:Y:S01]  /*5790*/  @P5 STG.E desc[UR36][R6.64+0x60], R11 ;  /* 0x0000600b06005986 */ /* 0x0001e2000c101924 */
[----:B------:R-:W-:Y:S01]  /*57a0*/  ISETP.GT.AND P5, PT, R3, RZ, P0 ;  /* 0x000000ff0300720c */ /* 0x000fe200007a4270 */
[----:B------:R-:W-:Y:S01]  /*57b0*/  FMUL R67, R67, R23 ;  /* 0x0000001743437220 */ /* 0x000fe20000400000 */
[----:B------:R-:W-:Y:S01]  /*57c0*/  F2FP.TF32.F32.PACK_B R5, R5 ;  /* 0x00000005ff05723e */ /* 0x000fe200024050ff */
[----:B------:R-:W-:Y:S01]  /*57d0*/  @P3 STG.E desc[UR36][R6.64+0x64], R37 ;  /* 0x0000642506003986 */ /* 0x000fe2000c101924 */
[----:B------:R-:W-:Y:S01]  /*57e0*/  ISETP.GT.AND P3, PT, R3, RZ, P2 ;  /* 0x000000ff0300720c */ /* 0x000fe20001764270 */
[----:B------:R-:W-:Y:S01]  /*57f0*/  FMUL R69, R69, R23 ;  /* 0x0000001745457220 */ /* 0x000fe20000400000 */
[----:B------:R-:W-:Y:S01]  /*5800*/  F2FP.TF32.F32.PACK_B R41, R41 ;  /* 0x00000029ff29723e */ /* 0x000fe200024050ff */
[----:B------:R1:W-:Y:S01]  /*5810*/  @P1 STG.E desc[UR36][R8.64+0x60], R5 ;  /* 0x0000600508001986 */ /* 0x0003e2000c101924 */
[----:B------:R-:W-:Y:S01]  /*5820*/  ISETP.GT.AND P1, PT, R4, 0x28, PT ;  /* 0x000000280400780c */ /* 0x000fe20003f24270 */
[-C--:B------:R-:W-:Y:S01]  /*5830*/  FMUL R71, R71, R23.reuse ;  /* 0x0000001747477220 */ /* 0x080fe20000400000 */
[C---:B------:R-:W-:Y:S01]  /*5840*/  ISETP.GT.AND P0, PT, R3.reuse, 0x8, P0 ;  /* 0x000000080300780c */ /* 0x040fe20000704270 */
[----:B------:R-:W-:Y:S01]  /*5850*/  @P4 STG.E desc[UR36][R8.64+0x64], R39 ;  /* 0x0000642708004986 */ /* 0x000fe2000c101924 */
[C---:B------:R-:W-:Y:S01]  /*5860*/  ISETP.GT.AND P4, PT, R3.reuse, 0x8, P2 ;  /* 0x000000080300780c */ /* 0x040fe20001784270 */
[-C--:B0-----:R-:W-:Y:S01]  /*5870*/  FMUL R11, R44, R23.reuse ;  /* 0x000000172c0b7220 */ /* 0x081fe20000400000 */
[----:B------:R-:W-:Y:S01]  /*5880*/  ISETP.GT.AND P2, PT, R4, 0x29, PT ;  /* 0x000000290400780c */ /* 0x000fe20003f44270 */
[----:B------:R0:W-:Y:S01]  /*5890*/  @P5 STG.E desc[UR36][R6.64+0x80], R13 ;  /* 0x0000800d06005986 */ /* 0x0001e2000c101924 */
[----:B------:R-:W-:Y:S01]  /*58a0*/  ISETP.GT.AND P5, PT, R3, RZ, P1 ;  /* 0x000000ff0300720c */ /* 0x000fe20000fa4270 */
[----:B------:R-:W-:Y:S01]  /*58b0*/  FMUL R73, R73, R23 ;  /* 0x0000001749497220 */ /* 0x000fe20000400000 */
[----:B------:R-:W-:Y:S01]  /*58c0*/  F2FP.TF32.F32.PACK_B R43, R43 ;  /* 0x0000002bff2b723e */ /* 0x000fe200024050ff */
[-C--:B-1----:R-:W-:Y:S01]  /*58d0*/  FMUL R5, R42, R23.reuse ;  /* 0x000000172a057220 */ /* 0x082fe20000400000 */
[----:B------:R-:W-:Y:S01]  /*58e0*/  @P3 STG.E desc[UR36][R6.64+0x84], R41 ;  /* 0x0000842906003986 */ /* 0x000fe2000c101924 */
[----:B------:R-:W-:Y:S01]  /*58f0*/  ISETP.GT.AND P3, PT, R3, RZ, P2 ;  /* 0x000000ff0300720c */ /* 0x000fe20001764270 */
[----:B------:R-:W-:Y:S01]  /*5900*/  FMUL R75, R75, R23 ;  /* 0x000000174b4b7220 */ /* 0x000fe20000400000 */
[----:B------:R-:W-:Y:S01]  /*5910*/  F2FP.TF32.F32.PACK_B R11, R11 ;  /* 0x0000000bff0b723e */ /* 0x000fe200024050ff */
[----:B------:R-:W-:Y:S01]  /*5920*/  FMUL R77, R77, R23 ;  /* 0x000000174d4d7220 */ /* 0x000fe20000400000 */
[----:B------:R-:W-:Y:S01]  /*5930*/  F2FP.TF32.F32.PACK_B R5, R5 ;  /* 0x00000005ff05723e */ /* 0x000fe200024050ff */
[----:B------:R-:W-:Y:S01]  /*5940*/  FMUL R79, R79, R23 ;  /* 0x000000174f4f7220 */ /* 0x000fe20000400000 */
[----:B------:R-:W-:Y:S01]  /*5950*/  F2FP.TF32.F32.PACK_B R45, R45 ;  /* 0x0000002dff2d723e */ /* 0x000fe200024050ff */
[-C--:B0-----:R-:W-:Y:S01]  /*5960*/  FMUL R13, R48, R23.reuse ;  /* 0x00000017300d7220 */ /* 0x081fe20000400000 */
[----:B------:R-:W-:Y:S01]  /*5970*/  ISETP.GT.AND P1, PT, R3, 0x8, P1 ;  /* 0x000000080300780c */ /* 0x000fe20000f24270 */
[----:B------:R0:W-:Y:S01]  /*5980*/  @P0 STG.E desc[UR36][R8.64+0x80], R5 ;  /* 0x0000800508000986 */ /* 0x0001e2000c101924 */
[----:B------:R-:W-:Y:S01]  /*5990*/  ISETP.GT.AND P0, PT, R4, 0x30, PT ;  /* 0x000000300400780c */ /* 0x000fe20003f04270 */
[----:B------:R-:W-:Y:S01]  /*59a0*/  FMUL R81, R81, R23 ;  /* 0x0000001751517220 */ /* 0x000fe20000400000 */
[----:B------:R-:W-:Y:S01]  /*59b0*/  F2FP.TF32.F32.PACK_B R47, R47 ;  /* 0x0000002fff2f723e */ /* 0x000fe200024050ff */
[----:B------:R-:W-:Y:S01]  /*59c0*/  @P4 STG.E desc[UR36][R8.64+0x84], R43 ;  /* 0x0000842b08004986 */ /* 0x000fe2000c101924 */
[C---:B------:R-:W-:Y:S01]  /*59d0*/  ISETP.GT.AND P4, PT, R3.reuse, 0x8, P2 ;  /* 0x000000080300780c */ /* 0x040fe20001784270 */
[-C--:B------:R-:W-:Y:S01]  /*59e0*/  FMUL R15, R82, R23.reuse ;  /* 0x00000017520f7220 */ /* 0x080fe20000400000 */
[----:B------:R-:W-:Y:S01]  /*59f0*/  ISETP.GT.AND P2, PT, R4, 0x31, PT ;  /* 0x000000310400780c */ /* 0x000fe20003f44270 */
[----:B------:R1:W-:Y:S01]  /*5a00*/  @P5 STG.E desc[UR36][R6.64+0xa0], R11 ;  /* 0x0000a00b06005986 */ /* 0x0003e2000c101924 */
[----:B------:R-:W-:Y:S01]  /*5a10*/  ISETP.GT.AND P5, PT, R3, RZ, P0 ;  /* 0x000000ff0300720c */ /* 0x000fe200007a4270 */
[----:B------:R-:W-:Y:S01]  /*5a20*/  FMUL R83, R83, R23 ;  /* 0x0000001753537220 */ /* 0x000fe20000400000 */
[----:B------:R-:W-:Y:S01]  /*5a30*/  F2FP.TF32.F32.PACK_B R13, R13 ;  /* 0x0000000dff0d723e */ /* 0x000fe200024050ff */
[-C--:B0-----:R-:W-:Y:S01]  /*5a40*/  FMUL R5, R46, R23.reuse ;  /* 0x000000172e057220 */ /* 0x081fe20000400000 */
[----:B------:R-:W-:Y:S01]  /*5a50*/  @P3 STG.E desc[UR36][R6.64+0xa4], R45 ;  /* 0x0000a42d06003986 */ /* 0x000fe2000c101924 */
[----:B------:R-:W-:Y:S01]  /*5a60*/  ISETP.GT.AND P3, PT, R3, RZ, P2 ;  /* 0x000000ff0300720c */ /* 0x000fe20001764270 */
[----:B------:R-:W-:Y:S01]  /*5a70*/  FMUL R21, R84, R23 ;  /* 0x0000001754157220 */ /* 0x000fe20000400000 */
[----:B------:R-:W-:Y:S01]  /*5a80*/  F2FP.TF32.F32.PACK_B R49, R49 ;  /* 0x00000031ff31723e */ /* 0x000fe200024050ff */
[----:B------:R-:W-:Y:S01]  /*5a90*/  FMUL R85, R85, R23 ;  /* 0x0000001755557220 */ /* 0x000fe20000400000 */
[----:B------:R-:W-:Y:S01]  /*5aa0*/  F2FP.TF32.F32.PACK_B R5, R5 ;  /* 0x00000005ff05723e */ /* 0x000fe200024050ff */
[-C--:B------:R-:W-:Y:S01]  /*5ab0*/  FMUL R87, R87, R23.reuse ;  /* 0x0000001757577220 */ /* 0x080fe20000400000 */
[----:B------:R-:W-:Y:S01]  /*5ac0*/  ISETP.GT.AND P0, PT, R3, 0x8, P0 ;  /* 0x000000080300780c */ /* 0x000fe20000704270 */
[----:B-1----:R-:W-:Y:S01]  /*5ad0*/  FMUL R11, R52, R23 ;  /* 0x00000017340b7220 */ /* 0x002fe20000400000 */
[----:B------:R-:W-:Y:S01]  /*5ae0*/  F2FP.TF32.F32.PACK_B R51, R51 ;  /* 0x00000033ff33723e */ /* 0x000fe200024050ff */
[----:B------:R0:W-:Y:S01]  /*5af0*/  @P1 STG.E desc[UR36][R8.64+0xa0], R5 ;  /* 0x0000a00508001986 */ /* 0x0001e2000c101924 */
[----:B------:R-:W-:-:S02]  /*5b00*/  ISETP.GT.AND P1, PT, R4, 0x38, PT ;  /* 0x000000380400780c */ /* 0x000fc40003f24270 */
[----:B------:R-:W-:Y:S01]  /*5b10*/  F2FP.TF32.F32.PACK_B R11, R11 ;  /* 0x0000000bff0b723e */ /* 0x000fe200024050ff */
[----:B------:R-:W-:Y:S01]  /*5b20*/  @P4 STG.E desc[UR36][R8.64+0xa4], R47 ;  /* 0x0000a42f08004986 */ /* 0x000fe2000c101924 */
[C---:B------:R-:W-:Y:S02]  /*5b30*/  ISETP.GT.AND P4, PT, R3.reuse, 0x8, P2 ;  /* 0x000000080300780c */ /* 0x040fe40001784270 */
[----:B------:R-:W-:Y:S01]  /*5b40*/  ISETP.GT.AND P2, PT, R4, 0x39, PT ;  /* 0x000000390400780c */ /* 0x000fe20003f44270 */
[----:B------:R1:W-:Y:S01]  /*5b50*/  @P5 STG.E desc[UR36][R6.64+0xc0], R13 ;  /* 0x0000c00d06005986 */ /* 0x0003e2000c101924 */
[C---:B------:R-:W-:Y:S02]  /*5b60*/  ISETP.GT.AND P5, PT, R3.reuse, RZ, P1 ;  /* 0x000000ff0300720c */ /* 0x040fe40000fa4270 */
[----:B------:R-:W-:Y:S01]  /*5b70*/  F2FP.TF32.F32.PACK_B R53, R53 ;  /* 0x00000035ff35723e */ /* 0x000fe200024050ff */
[----:B0-----:R-:W-:Y:S01]  /*5b80*/  FMUL R5, R50, R23 ;  /* 0x0000001732057220 */ /* 0x001fe20000400000 */
[----:B------:R-:W-:Y:S01]  /*5b90*/  @P3 STG.E desc[UR36][R6.64+0xc4], R49 ;  /* 0x0000c43106003986 */ /* 0x000fe2000c101924 */
[----:B------:R-:W-:-:S02]  /*5ba0*/  ISETP.GT.AND P3, PT, R3, RZ, P2 ;  /* 0x000000ff0300720c */ /* 0x000fc40001764270 */
[----:B------:R-:W-:Y:S02]  /*5bb0*/  ISETP.GT.AND P1, PT, R3, 0x8, P1 ;  /* 0x000000080300780c */ /* 0x000fe40000f24270 */
[----:B------:R-:W-:Y:S01]  /*5bc0*/  F2FP.TF32.F32.PACK_B R5, R5 ;  /* 0x00000005ff05723e */ /* 0x000fe200024050ff */
[----:B-1----:R-:W-:Y:S01]  /*5bd0*/  FMUL R13, R56, R23 ;  /* 0x00000017380d7220 */ /* 0x002fe20000400000 */
[----:B------:R-:W-:-:S03]  /*5be0*/  F2FP.TF32.F32.PACK_B R55, R55 ;  /* 0x00000037ff37723e */ /* 0x000fc600024050ff */
[----:B------:R0:W-:Y:S01]  /*5bf0*/  @P0 STG.E desc[UR36][R8.64+0xc0], R5 ;  /* 0x0000c00508000986 */ /* 0x0001e2000c101924 */
[C---:B------:R-:W-:Y:S02]  /*5c00*/  ISETP.GT.AND P0, PT, R4.reuse, 0x40, PT ;  /* 0x000000400400780c */ /* 0x040fe40003f04270 */
        /* <DEDUP_REMOVED lines=71> */
[----:B------:R-:W-:Y:S01]  /*6080*/  @P3 STG.E desc[UR36][R6.64+0x164], R69 ;  /* 0x0001644506003986 */ /* 0x000fe2000c101924 */
[----:B0-----:R-:W-:Y:S01]  /*6090*/  FMUL R5, R70, R23 ;  /* 0x0000001746057220 */ /* 0x001fe20000400000 */
[----:B------:R-:W-:-:S02]  /*60a0*/  ISETP.GT.AND P3, PT, R3, RZ, P2 ;  /* 0x000000ff0300720c */ /* 0x000fc40001764270 */
[----:B------:R-:W-:Y:S02]  /*60b0*/  ISETP.GT.AND P0, PT, R3, 0x8, P0 ;  /* 0x000000080300780c */ /* 0x000fe40000704270 */
[----:B------:R-:W-:Y:S01]  /*60c0*/  F2FP.TF32.F32.PACK_B R5, R5 ;  /* 0x00000005ff05723e */ /* 0x000fe200024050ff */
[----:B-1----:R-:W-:Y:S01]  /*60d0*/  FMUL R11, R76, R23 ;  /* 0x000000174c0b7220 */ /* 0x002fe20000400000 */
[----:B------:R-:W-:-:S03]  /*60e0*/  F2FP.TF32.F32.PACK_B R75, R75 ;  /* 0x0000004bff4b723e */ /* 0x000fc600024050ff */
[----:B------:R0:W-:Y:S01]  /*60f0*/  @P1 STG.E desc[UR36][R8.64+0x160], R5 ;  /* 0x0001600508001986 */ /* 0x0001e2000c101924 */
[----:B------:R-:W-:Y:S02]  /*6100*/  F2FP.TF32.F32.PACK_B R77, R77 ;  /* 0x0000004dff4d723e */ /* 0x000fe400024050ff */
[----:B------:R-:W-:Y:S01]  /*6110*/  F2FP.TF32.F32.PACK_B R11, R11 ;  /* 0x0000000bff0b723e */ /* 0x000fe200024050ff */
[----:B------:R-:W-:Y:S01]  /*6120*/  @P4 STG.E desc[UR36][R8.64+0x164], R71 ;  /* 0x0001644708004986 */ /* 0x000fe2000c101924 */
[C---:B------:R-:W-:Y:S02]  /*6130*/  ISETP.GT.AND P4, PT, R4.reuse, 0x68, PT ;  /* 0x000000680400780c */ /* 0x040fe40003f84270 */
[----:B------:R-:W-:Y:S01]  /*6140*/  F2FP.TF32.F32.PACK_B R79, R79 ;  /* 0x0000004fff4f723e */ /* 0x000fe200024050ff */
[----:B------:R1:W-:Y:S01]  /*6150*/  @P5 STG.E desc[UR36][R6.64+0x180], R13 ;  /* 0x0001800d06005986 */ /* 0x0003e2000c101924 */
[----:B------:R-:W-:Y:S02]  /*6160*/  ISETP.GT.AND P5, PT, R4, 0x69, PT ;  /* 0x000000690400780c */ /* 0x000fe40003fa4270 */
[----:B------:R-:W-:Y:S01]  /*6170*/  F2FP.TF32.F32.PACK_B R81, R81 ;  /* 0x00000051ff51723e */ /* 0x000fe200024050ff */
[----:B------:R-:W-:Y:S01]  /*6180*/  @P3 STG.E desc[UR36][R6.64+0x184], R73 ;  /* 0x0001844906003986 */ /* 0x000fe2000c101924 */
[C---:B------:R-:W-:Y:S01]  /*6190*/  ISETP.GT.AND P3, PT, R3.reuse, 0x8, P2 ;  /* 0x000000080300780c */ /* 0x040fe20001764270 */
[----:B0-----:R-:W-:Y:S01]  /*61a0*/  FMUL R5, R74, R23 ;  /* 0x000000174a057220 */ /* 0x001fe20000400000 */
[----:B------:R-:W-:-:S02]  /*61b0*/  ISETP.GT.AND P2, PT, R3, RZ, P4 ;  /* 0x000000ff0300720c */ /* 0x000fc40002744270 */
[C---:B------:R-:W-:Y:S02]  /*61c0*/  ISETP.GT.AND P1, PT, R3.reuse, RZ, P5 ;  /* 0x000000ff0300720c */ /* 0x040fe40002f24270 */
[C---:B------:R-:W-:Y:S01]  /*61d0*/  ISETP.GT.AND P4, PT, R3.reuse, 0x8, P4 ;  /* 0x000000080300780c */ /* 0x040fe20002784270 */
[----:B-1----:R-:W-:Y:S01]  /*61e0*/  FMUL R13, R78, R23 ;  /* 0x000000174e0d7220 */ /* 0x002fe20000400000 */
[----:B------:R-:W-:Y:S02]  /*61f0*/  F2FP.TF32.F32.PACK_B R5, R5 ;  /* 0x00000005ff05723e */ /* 0x000fe400024050ff */
[----:B------:R-:W-:Y:S02]  /*6200*/  ISETP.GT.AND P5, PT, R3, 0x8, P5 ;  /* 0x000000080300780c */ /* 0x000fe40002fa4270 */
[----:B------:R-:W-:Y:S01]  /*6210*/  F2FP.TF32.F32.PACK_B R13, R13 ;  /* 0x0000000dff0d723e */ /* 0x000fe200024050ff */
[----:B------:R0:W-:Y:S01]  /*6220*/  @P0 STG.E desc[UR36][R8.64+0x180], R5 ;  /* 0x0001800508000986 */ /* 0x0001e2000c101924 */
[----:B------:R-:W-:-:S02]  /*6230*/  ISETP.GT.AND P0, PT, R4, 0x79, PT ;  /* 0x000000790400780c */ /* 0x000fc40003f04270 */
[----:B------:R-:W-:Y:S01]  /*6240*/  F2FP.TF32.F32.PACK_B R15, R15 ;  /* 0x0000000fff0f723e */ /* 0x000fe200024050ff */
[----:B------:R-:W-:Y:S01]  /*6250*/  @P3 STG.E desc[UR36][R8.64+0x184], R75 ;  /* 0x0001844b08003986 */ /* 0x000fe2000c101924 */
[C---:B------:R-:W-:Y:S02]  /*6260*/  ISETP.GT.AND P3, PT, R4.reuse, 0x70, PT ;  /* 0x000000700400780c */ /* 0x040fe40003f64270 */
[----:B------:R-:W-:Y:S01]  /*6270*/  F2FP.TF32.F32.PACK_B R83, R83 ;  /* 0x00000053ff53723e */ /* 0x000fe200024050ff */
[----:B------:R1:W-:Y:S01]  /*6280*/  @P2 STG.E desc[UR36][R6.64+0x1a0], R11 ;  /* 0x0001a00b06002986 */ /* 0x0003e2000c101924 */
[C---:B------:R-:W-:Y:S02]  /*6290*/  ISETP.GT.AND P2, PT, R4.reuse, 0x71, PT ;  /* 0x000000710400780c */ /* 0x040fe40003f44270 */
[----:B------:R-:W-:Y:S01]  /*62a0*/  F2FP.TF32.F32.PACK_B R21, R21 ;  /* 0x00000015ff15723e */ /* 0x000fe200024050ff */
[----:B------:R-:W-:Y:S01]  /*62b0*/  @P1 STG.E desc[UR36][R6.64+0x1a4], R77 ;  /* 0x0001a44d06001986 */ /* 0x000fe2000c101924 */
[----:B------:R-:W-:Y:S01]  /*62c0*/  ISETP.GT.AND P1, PT, R4, 0x78, PT ;  /* 0x000000780400780c */ /* 0x000fe20003f24270 */
[----:B------:R-:W-:Y:S01]  /*62d0*/  @P4 IMAD.MOV.U32 R4, RZ, RZ, R8 ;  /* 0x000000ffff044224 */ /* 0x000fe200078e0008 */
[----:B------:R-:W-:Y:S01]  /*62e0*/  F2FP.TF32.F32.PACK_B R85, R85 ;  /* 0x00000055ff55723e */ /* 0x000fe200024050ff */
[----:B0-----:R-:W-:Y:S01]  /*62f0*/  @P4 IMAD.MOV.U32 R5, RZ, RZ, R9 ;  /* 0x000000ffff054224 */ /* 0x001fe200078e0009 */
[----:B------:R-:W-:Y:S01]  /*6300*/  F2FP.TF32.F32.PACK_B R87, R87 ;  /* 0x00000057ff57723e */ /* 0x000fe200024050ff */
[----:B-1----:R-:W-:-:S03]  /*6310*/  FMUL R11, R80, R23 ;  /* 0x00000017500b7220 */ /* 0x002fc60000400000 */
[----:B------:R0:W-:Y:S01]  /*6320*/  @P4 STG.E desc[UR36][R4.64+0x1a0], R13 ;  /* 0x0001a00d04004986 */ /* 0x0001e2000c101924 */
[C---:B------:R-:W-:Y:S02]  /*6330*/  ISETP.GT.AND P4, PT, R3.reuse, RZ, P3 ;  /* 0x000000ff0300720c */ /* 0x040fe40001f84270 */
[----:B------:R-:W-:Y:S02]  /*6340*/  ISETP.GT.AND P3, PT, R3, 0x8, P3 ;  /* 0x000000080300780c */ /* 0x000fe40001f64270 */
[----:B------:R-:W-:Y:S01]  /*6350*/  F2FP.TF32.F32.PACK_B R11, R11 ;  /* 0x0000000bff0b723e */ /* 0x000fe200024050ff */
[----:B0-----:R-:W-:Y:S02]  /*6360*/  @P5 IMAD.MOV.U32 R4, RZ, RZ, R8 ;  /* 0x000000ffff045224 */ /* 0x001fe400078e0008 */
[----:B------:R-:W-:Y:S01]  /*6370*/  FMUL R13, R86, R23 ;  /* 0x00000017560d7220 */ /* 0x000fe20000400000 */
[----:B------:R-:W-:-:S04]  /*6380*/  @P5 IMAD.MOV.U32 R5, RZ, RZ, R9 ;  /* 0x000000ffff055224 */ /* 0x000fc800078e0009 */
[----:B------:R-:W-:Y:S01]  /*6390*/  F2FP.TF32.F32.PACK_B R13, R13 ;  /* 0x0000000dff0d723e */ /* 0x000fe200024050ff */
[----:B------:R0:W-:Y:S01]  /*63a0*/  @P5 STG.E desc[UR36][R4.64+0x1a4], R79 ;  /* 0x0001a44f04005986 */ /* 0x0001e2000c101924 */
[C---:B------:R-:W-:Y:S02]  /*63b0*/  ISETP.GT.AND P5, PT, R3.reuse, RZ, P2 ;  /* 0x000000ff0300720c */ /* 0x040fe400017a4270 */
[----:B------:R-:W-:Y:S01]  /*63c0*/  ISETP.GT.AND P2, PT, R3, 0x8, P2 ;  /* 0x000000080300780c */ /* 0x000fe20001744270 */
[----:B0-----:R-:W-:Y:S02]  /*63d0*/  @P4 IMAD.MOV.U32 R4, RZ, RZ, R6 ;  /* 0x000000ffff044224 */ /* 0x001fe400078e0006 */
[----:B------:R-:W-:-:S05]  /*63e0*/  @P4 IMAD.MOV.U32 R5, RZ, RZ, R7 ;  /* 0x000000ffff054224 */ /* 0x000fca00078e0007 */
        /* <DEDUP_REMOVED lines=10> */
[----:B------:R0:W-:Y:S02]  /*6490*/  @P3 STG.E desc[UR36][R4.64+0x1c0], R15 ;  /* 0x0001c00f04003986 */ /* 0x0001e4000c101924 */
[----:B0-----:R-:W-:Y:S02]  /*64a0*/  @P2 IMAD.MOV.U32 R4, RZ, RZ, R8 ;  /* 0x000000ffff042224 */ /* 0x001fe400078e0008 */
[----:B------:R-:W-:-:S05]  /*64b0*/  @P2 IMAD.MOV.U32 R5, RZ, RZ, R9 ;  /* 0x000000ffff052224 */ /* 0x000fca00078e0009 */
[----:B------:R0:W-:Y:S02]  /*64c0*/  @P2 STG.E desc[UR36][R4.64+0x1c4], R83 ;  /* 0x0001c45304002986 */ /* 0x0001e4000c101924 */
[----:B0-----:R-:W-:Y:S02]  /*64d0*/  @P4 IMAD.MOV.U32 R4, RZ, RZ, R6 ;  /* 0x000000ffff044224 */ /* 0x001fe400078e0006 */
[----:B------:R-:W-:-:S05]  /*64e0*/  @P4 IMAD.MOV.U32 R5, RZ, RZ, R7 ;  /* 0x000000ffff054224 */ /* 0x000fca00078e0007 */
[----:B------:R0:W-:Y:S04]  /*64f0*/  @P4 STG.E desc[UR36][R4.64+0x1e0], R21 ;  /* 0x0001e01504004986 */ /* 0x0001e8000c101924 */
[----:B------:R1:W-:Y:S01]  /*6500*/  @P5 STG.E desc[UR36][R6.64+0x1e4], R85 ;  /* 0x0001e45506005986 */ /* 0x0003e2000c101924 */
[----:B0-----:R-:W-:Y:S02]  /*6510*/  @P1 IMAD.MOV.U32 R4, RZ, RZ, R8 ;  /* 0x000000ffff041224 */ /* 0x001fe400078e0008 */
[----:B------:R-:W-:-:S05]  /*6520*/  @P1 IMAD.MOV.U32 R5, RZ, RZ, R9 ;  /* 0x000000ffff051224 */ /* 0x000fca00078e0009 */
[----:B------:R1:W-:Y:S04]  /*6530*/  @P1 STG.E desc[UR36][R4.64+0x1e0], R13 ;  /* 0x0001e00d04001986 */ /* 0x0003e8000c101924 */
[----:B------:R1:W-:Y:S02]  /*6540*/  @P0 STG.E desc[UR36][R8.64+0x1e4], R87 ;  /* 0x0001e45708000986 */ /* 0x0003e4000c101924 */
.L_x_158:
[----:B------:R-:W-:Y:S05]  /*6550*/  BSYNC B0 ;  /* 0x0000000000007941 */ /* 0x000fea0003800000 */
.L_x_32:
[----:B------:R-:W-:Y:S01]  /*6560*/  IADD3 R16, P0, R16, UR38, RZ ;  /* 0x0000002610107c10 */ /* 0x000fe2000ff1e0ff */
[----:B------:R-:W-:Y:S01]  /*6570*/  ULDC.64 UR4, c[0x0][0x650] ;  /* 0x0001940000047ab9 */ /* 0x000fe20000000a00 */
[----:B------:R-:W-:Y:S01]  /*6580*/  PRMT R3, RZ, 0x7610, R3 ;  /* 0x00007610ff037816 */ /* 0x000fe20000000003 */
[----:B------:R-:W-:Y:S01]  /*6590*/  IMAD.MOV.U32 R100, RZ, RZ, -0x1 ;  /* 0xffffffffff647424 */ /* 0x000fe200078e00ff */
[----:B------:R-:W-:Y:S01]  /*65a0*/  IADD3.X R17, R17, UR41, RZ, P0, !PT ;  /* 0x0000002911117c10 */ /* 0x000fe200087fe4ff */
[----:B--2---:R-:W-:Y:S01]  /*65b0*/  IMAD.MOV.U32 R101, RZ, RZ, -0x1 ;  /* 0xffffffffff657424 */ /* 0x004fe200078e00ff */
[----:B------:R-:W-:-:S04]  /*65c0*/  ISETP.GE.U32.AND P0, PT, R16, UR4, PT ;  /* 0x0000000410007c0c */ /* 0x000fc8000bf06070 */
[----:B------:R-:W-:-:S13]  /*65d0*/  ISETP.GE.U32.AND.EX P0, PT, R17, UR5, PT, P0 ;  /* 0x0000000511007c0c */ /* 0x000fda000bf06100 */
[----:B------:R-:W-:Y:S05]  /*65e0*/  @P0 BRA `(.L_x_159) ;  /* 0x00000004004c0947 */ /* 0x000fea0003800000 */
[----:B0-----:R-:W0:Y:S01]  /*65f0*/  LDC.64 R10, c[0x0][0x628] ;  /* 0x00018a00ff0a7b82 */ /* 0x001e220000000a00 */
[----:B-1--4-:R-:W1:Y:S01]  /*6600*/  S2R R12, SR_CTAID.X ;  /* 0x00000000000c7919 */ /* 0x012e620000002500 */
[----:B---3--:R-:W-:Y:S02]  /*6610*/  IMAD.MOV.U32 R8, RZ, RZ, R16 ;  /* 0x000000ffff087224 */ /* 0x008fe400078e0010 */
[----:B------:R-:W-:Y:S01]  /*6620*/  IMAD.MOV.U32 R9, RZ, RZ, R17 ;  /* 0x000000ffff097224 */ /* 0x000fe200078e0011 */
[----:B------:R-:W2:Y:S03]  /*6630*/  S2R R20, SR_CTAID.Y ;  /* 0x0000000000147919 */ /* 0x000ea60000002600 */
[----:B------:R-:W3:Y:S08]  /*6640*/  LDC R0, c[0x0][0x630] ;  /* 0x00018c00ff007b82 */ /* 0x000ef00000000800 */
[----:B------:R-:W4:Y:S01]  /*6650*/  LDC.64 R14, c[0x0][0x620] ;  /* 0x00018800ff0e7b82 */ /* 0x000f220000000a00 */
[----:B0-----:R-:W-:-:S04]  /*6660*/  ISETP.NE.U32.AND P0, PT, R10, RZ, PT ;  /* 0x000000ff0a00720c */ /* 0x001fc80003f05070 */
[----:B------:R-:W-:-:S13]  /*6670*/  ISETP.NE.AND.EX P0, PT, R11, RZ, PT, P0 ;  /* 0x000000ff0b00720c */ /* 0x000fda0003f05300 */
[----:B-1234-:R-:W-:Y:S05]  /*6680*/  @!P0 BRA `(.L_x_160) ;  /* 0x0000000000288947 */ /* 0x01efea0003800000 */
        /* <DEDUP_REMOVED lines=10> */
.L_x_160:
[-CC-:B------:R-:W-:Y:S01]  /*6730*/  SHF.R.U64 R101, R8, R0.reuse, R9.reuse ;  /* 0x0000000008657219 */ /* 0x180fe20000001209 */
[----:B------:R-:W0:Y:S01]  /*6740*/  LDC.64 R26, c[0x0][0x640] ;  /* 0x00019000ff1a7b82 */ /* 0x000e220000000a00 */
[----:B------:R-:W-:Y:S01]  /*6750*/  SHF.R.U32.HI R0, RZ, R0, R9 ;  /* 0x00000000ff007219 */ /* 0x000fe20000011609 */
[----:B------:R-:W-:Y:S01]  /*6760*/  ULDC UR4, c[0x0][0x150] ;  /* 0x0000540000047ab9 */ /* 0x000fe20000000800 */
[----:B------:R-:W-:Y:S02]  /*6770*/  IADD3 R3, P0, RZ, -R101, RZ ;  /* 0x80000065ff037210 */ /* 0x000fe40007f1e0ff */
[----:B------:R-:W-:-:S03]  /*6780*/  I2FP.F32.U32 R7, R12 ;  /* 0x0000000c00077245 */ /* 0x000fc60000201000 */
[----:B------:R-:W1:Y:S01]  /*6790*/  LDC R6, c[0x0][0x618] ;  /* 0x00018600ff067b82 */ /* 0x000e620000000800 */
[----:B------:R-:W-:Y:S02]  /*67a0*/  IMAD.X R5, RZ, RZ, ~R0, P0 ;  /* 0x000000ffff057224 */ /* 0x000fe400000e0e00 */
[----:B------:R-:W-:Y:S01]  /*67b0*/  FMUL R7, R7, UR4 ;  /* 0x0000000407077c20 */ /* 0x000fe20008400000 */
[----:B------:R-:W-:Y:S01]  /*67c0*/  ULDC UR4, c[0x0][0x154] ;  /* 0x0000550000047ab9 */ /* 0x000fe20000000800 */
[-C--:B------:R-:W-:Y:S02]  /*67d0*/  IMAD R0, R5, R14.reuse, RZ ;  /* 0x0000000e05007224 */ /* 0x080fe400078e02ff */
[C---:B------:R-:W-:Y:S01]  /*67e0*/  IMAD.WIDE.U32 R4, R3.reuse, R14, R16 ;  /* 0x0000000e03047225 */ /* 0x040fe200078e0010 */
[----:B------:R-:W2:Y:S01]  /*67f0*/  LDC R8, c[0x0][0x608] ;  /* 0x00018200ff087b82 */ /* 0x000ea20000000800 */
[----:B------:R-:W3:Y:S02]  /*6800*/  F2I.U32.TRUNC.NTZ R7, R7 ;  /* 0x0000000700077305 */ /* 0x000ee4000020f000 */
[----:B------:R-:W-:Y:S01]  /*6810*/  IMAD R3, R3, R15, R0 ;  /* 0x0000000f03037224 */ /* 0x000fe200078e0200 */
[----:B------:R-:W-:-:S03]  /*6820*/  I2FP.F32.U32 R0, R20 ;  /* 0x0000001400007245 */ /* 0x000fc60000201000 */
[----:B------:R-:W-:Y:S01]  /*6830*/  IMAD.IADD R3, R5, 0x1, R3 ;  /* 0x0000000105037824 */ /* 0x000fe200078e0203 */
[----:B------:R-:W4:Y:S01]  /*6840*/  LDC R11, c[0x0][0x658] ;  /* 0x00019600ff0b7b82 */ /* 0x000f220000000800 */
[----:B0-----:R-:W-:-:S04]  /*6850*/  ISETP.NE.U32.AND P0, PT, R26, RZ, PT ;  /* 0x000000ff1a00720c */ /* 0x001fc80003f05070 */
[----:B------:R-:W-:-:S03]  /*6860*/  ISETP.NE.AND.EX P0, PT, R27, RZ, PT, P0 ;  /* 0x000000ff1b00720c */ /* 0x000fc60003f05300 */
[----:B------:R-:W0:Y:S01]  /*6870*/  LDC R9, c[0x0][0x144] ;  /* 0x00005100ff097b82 */ /* 0x000e220000000800 */
[-C--:B-1----:R-:W-:Y:S01]  /*6880*/  SHF.R.U64 R10, R4, R6.reuse, R3 ;  /* 0x00000006040a7219 */ /* 0x082fe20000001203 */
[----:B---3--:R-:W-:Y:S01]  /*6890*/  IMAD.MOV R7, RZ, RZ, -R7 ;  /* 0x000000ffff077224 */ /* 0x008fe200078e0a07 */
[----:B------:R-:W-:Y:S01]  /*68a0*/  SHF.R.U32.HI R3, RZ, R6, R3 ;  /* 0x00000006ff037219 */ /* 0x000fe20000011603 */
[----:B------:R-:W-:-:S04]  /*68b0*/  FMUL R6, R0, UR4 ;  /* 0x0000000400067c20 */ /* 0x000fc80008400000 */
[----:B------:R-:W1:Y:S01]  /*68c0*/  LDC R21, c[0x0][0x148] ;  /* 0x00005200ff157b82 */ /* 0x000e620000000800 */
[----:B------:R3:W0:Y:S01]  /*68d0*/  F2I.U32.TRUNC.NTZ R14, R6 ;  /* 0x00000006000e7305 */ /* 0x000622000020f000 */
[-CC-:B--2---:R-:W-:Y:S02]  /*68e0*/  SHF.R.U64 R13, R10, R8.reuse, R3.reuse ;  /* 0x000000080a0d7219 */ /* 0x184fe40000001203 */
[----:B------:R-:W-:-:S04]  /*68f0*/  SHF.R.U32.HI R0, RZ, R8, R3 ;  /* 0x00000008ff007219 */ /* 0x000fc80000011603 */
[----:B-----5:R-:W2:Y:S01]  /*6900*/  LDC R24, c[0x0][0x648] ;  /* 0x00019200ff187b82 */ /* 0x020ea20000000800 */
[-CC-:B----4-:R-:W-:Y:S02]  /*6910*/  SHF.R.U64 R15, R13, R11.reuse, R0.reuse ;  /* 0x0000000b0d0f7219 */ /* 0x190fe40000001200 */
[----:B------:R-:W-:-:S03]  /*6920*/  SHF.R.U32.HI R5, RZ, R11, R0 ;  /* 0x0000000bff057219 */ /* 0x000fc60000011600 */
[----:B------:R-:W-:Y:S02]  /*6930*/  IMAD.MOV.U32 R4, RZ, RZ, R15 ;  /* 0x000000ffff047224 */ /* 0x000fe400078e000f */
[----:B------:R-:W4:Y:S01]  /*6940*/  LDC R28, c[0x0][0x638] ;  /* 0x00018e00ff1c7b82 */ /* 0x000f220000000800 */
[----:B0-----:R-:W-:-:S07]  /*6950*/  IMAD R25, R9, R7, R12 ;  /* 0x0000000709197224 */ /* 0x001fce00078e020c */
[----:B------:R-:W0:Y:S08]  /*6960*/  LDC R29, c[0x0][0x610] ;  /* 0x00018400ff1d7b82 */ /* 0x000e300000000800 */
[----:B------:R-:W0:Y:S01]  /*6970*/  LDC R30, c[0x0][0x600] ;  /* 0x00018000ff1e7b82 */ /* 0x000e220000000800 */
[----:B-123--:R-:W-:Y:S05]  /*6980*/  @!P0 BRA `(.L_x_161) ;  /* 0x0000000000288947 */ /* 0x00efea0003800000 */
[----:B------:R-:W1:Y:S02]  /*6990*/  LDC R0, c[0x0][0x64c] ;  /* 0x00019300ff007b82 */ /* 0x000e640000000800 */
[----:B-1----:R-:W-:-:S05]  /*69a0*/  IADD3 R3, P0, R15, R0, RZ ;  /* 0x000000000f037210 */ /* 0x002fca0007f1e0ff */
        /* <DEDUP_REMOVED lines=8> */
.L_x_161:
[----:B------:R-:W-:Y:S01]  /*6a30*/  ISETP.NE.AND P0, PT, R2, 0x1, PT ;  /* 0x000000010200780c */ /* 0x000fe20003f05270 */
[----:B------:R-:W-:Y:S01]  /*6a40*/  IMAD.MOV R14, RZ, RZ, -R14 ;  /* 0x000000ffff0e7224 */ /* 0x000fe200078e0a0e */
[----:B------:R-:W-:Y:S02]  /*6a50*/  SHF.R.U64 R3, R4, R24, R5 ;  /* 0x0000001804037219 */ /* 0x000fe40000001205 */
[----:B------:R-:W-:Y:S02]  /*6a60*/  LOP3.LUT R0, R13, R98, RZ, 0xc0, !PT ;  /* 0x000000620d007212 */ /* 0x000fe400078ec0ff */
[----:B------:R-:W-:Y:S01]  /*6a70*/  LOP3.LUT R10, R10, R97, RZ, 0xc0, !PT ;  /* 0x000000610a0a7212 */ /* 0x000fe200078ec0ff */
[----:B------:R-:W-:Y:S02]  /*6a80*/  IMAD.MOV R4, RZ, RZ, -R3 ;  /* 0x000000ffff047224 */ /* 0x000fe400078e0a03 */
[----:B------:R-:W-:Y:S02]  /*6a90*/  IMAD R0, R93, R3, R0 ;  /* 0x000000035d007224 */ /* 0x000fe400078e0200 */
[----:B----4-:R-:W-:-:S02]  /*6aa0*/  IMAD R3, R4, R28, R15 ;  /* 0x0000001c04037224 */ /* 0x010fc400078e020f */
[----:B------:R-:W-:Y:S02]  /*6ab0*/  @P0 IMAD R25, R21, R14, R20 ;  /* 0x0000000e15190224 */ /* 0x000fe400078e0214 */
[----:B0-----:R-:W-:Y:S02]  /*6ac0*/  IMAD R5, R3, R30, R10 ;  /* 0x0000001e03057224 */ /* 0x001fe400078e020a */
[----:B------:R-:W-:Y:S02]  /*6ad0*/  IMAD R0, R0, R29, R25 ;  /* 0x0000001d00007224 */ /* 0x000fe400078e0219 */
[----:B------:R-:W-:-:S03]  /*6ae0*/  IMAD.MOV.U32 R4, RZ, RZ, 0x1 ;  /* 0x00000001ff047424 */ /* 0x000fc600078e00ff */
[----:B------:R-:W-:Y:S02]  /*6af0*/  SEL R100, R5, R0, !P0 ;  /* 0x0000000005647207 */ /* 0x000fe40004000000 */
[----:B------:R-:W-:Y:S02]  /*6b00*/  PRMT R3, R4, 0x7610, R3 ;  /* 0x0000761004037816 */ /* 0x000fe40000000003 */
[----:B------:R-:W-:-:S07]  /*6b10*/  SEL R0, R0, R5, !P0 ;  /* 0x0000000500007207 */ /* 0x000fce0004000000 */
.L_x_159:
[----:B------:R-:W-:Y:S01]  /*6b20*/  LOP3.LUT P0, RZ, R3, 0xff, RZ, 0xc0, !PT ;  /* 0x000000ff03ff7812 */ /* 0x000fe2000780c0ff */
[----:B------:R-:W-:Y:S01]  /*6b30*/  UIMAD.WIDE.U32 UR4, UR42, -0x55555555, URZ ;  /* 0xaaaaaaab2a0478a5 */ /* 0x000fe2000f8e003f */
[----:B------:R-:W-:-:S03]  /*6b40*/  IMAD.MOV.U32 R103, RZ, RZ, R0 ;  /* 0x000000ffff677224 */ /* 0x000fc600078e0000 */
[----:B------:R-:W-:-:S04]  /*6b50*/  USHF.R.U32.HI UR4, URZ, 0x1, UR5 ;  /* 0x000000013f047899 */ /* 0x000fc80008011605 */
[----:B------:R-:W-:-:S04]  /*6b60*/  UIMAD UR42, UR4, -0x3, UR42 ;  /* 0xfffffffd042a78a4 */ /* 0x000fc8000f8e022a */
[----:B------:R-:W-:Y:S08]  /*6b70*/  @P0 BRA `(.L_x_162) ;  /* 0xffffffa800380947 */ /* 0x000ff0000383ffff */
[----:B------:R-:W-:Y:S05]  /*6b80*/  EXIT ;  /* 0x000000000000794d */ /* 0x000fea0003800000 */
.L_x_7:
        /* <DEDUP_REMOVED lines=26> */
.L_x_164:
[----:B------:R-:W0:Y:S01]  /*6d30*/  LDC.64 R30, c[0x0][0x640] ;  /* 0x00019000ff1e7b82 */ /* 0x000e220000000a00 */
[-CC-:B------:R-:W-:Y:S01]  /*6d40*/  SHF.R.U64 R22, R14, R8.reuse, R15.reuse ;  /* 0x000000080e167219 */ /* 0x180fe2000000120f */
[----:B------:R-:W-:Y:S01]  /*6d50*/  IMAD.MOV.U32 R27, RZ, RZ, 0x1 ;  /* 0x00000001ff1b7424 */ /* 0x000fe200078e00ff */
[----:B------:R-:W-:Y:S02]  /*6d60*/  SHF.R.U32.HI R7, RZ, R8, R15 ;  /* 0x00000008ff077219 */ /* 0x000fe4000001160f */
[----:B------:R-:W-:-:S03]  /*6d70*/  IADD3 R13, P0, RZ, -R22, RZ ;  /* 0x80000016ff0d7210 */ /* 0x000fc60007f1e0ff */
[----:B------:R-:W1:Y:S02]  /*6d80*/  LDC R12, c[0x0][0x618] ;  /* 0x00018600ff0c7b82 */ /* 0x000e640000000800 */
[----:B------:R-:W-:Y:S02]  /*6d90*/  IMAD.X R7, RZ, RZ, ~R7, P0 ;  /* 0x000000ffff077224 */ /* 0x000fe400000e0e07 */
[----:B------:R-:W-:-:S04]  /*6da0*/  IMAD.WIDE.U32 R10, R13, R24, R16 ;  /* 0x000000180d0a7225 */ /* 0x000fc800078e0010 */
[----:B------:R-:W2:Y:S01]  /*6db0*/  LDC R14, c[0x0][0x608] ;  /* 0x00018200ff0e7b82 */ /* 0x000ea20000000800 */
[----:B------:R-:W-:-:S04]  /*6dc0*/  IMAD R8, R7, R24, RZ ;  /* 0x0000001807087224 */ /* 0x000fc800078e02ff */
[----:B------:R-:W-:-:S03]  /*6dd0*/  IMAD R7, R13, R25, R8 ;  /* 0x000000190d077224 */ /* 0x000fc600078e0208 */
[----:B------:R-:W3:Y:S01]  /*6de0*/  LDC R28, c[0x0][0x658] ;  /* 0x00019600ff1c7b82 */ /* 0x000ee20000000800 */
[----:B------:R-:W-:Y:S01]  /*6df0*/  IMAD.IADD R7, R11, 0x1, R7 ;  /* 0x000000010b077824 */ /* 0x000fe200078e0207 */
[----:B0-----:R-:W-:Y:S01]  /*6e00*/  ISETP.NE.U32.AND P0, PT, R30, RZ, PT ;  /* 0x000000ff1e00720c */ /* 0x001fe20003f05070 */
[----:B------:R-:W-:-:S03]  /*6e10*/  IMAD.MOV.U32 R11, RZ, RZ, -0x1 ;  /* 0xffffffffff0b7424 */ /* 0x000fc600078e00ff */
        /* <DEDUP_REMOVED lines=8> */
[-C--:B---3--:R-:W-:Y:S02]  /*6ea0*/  SHF.L.U32 R10, R11, R28.reuse, RZ ;  /* 0x0000001c0b0a7219 */ /* 0x088fe400000006ff */
[--C-:B------:R-:W-:Y:S02]  /*6eb0*/  SHF.R.U64 R26, R24, R28, R7.reuse ;  /* 0x0000001c181a7219 */ /* 0x100fe40000001207 */
[----:B------:R-:W-:Y:S02]  /*6ec0*/  LOP3.LUT R29, RZ, R10, RZ, 0x33, !PT ;  /* 0x0000000aff1d7212 */ /* 0x000fe400078e33ff */
[----:B------:R-:W-:Y:S01]  /*6ed0*/  SHF.R.U32.HI R11, RZ, R28, R7 ;  /* 0x0000001cff0b7219 */ /* 0x000fe20000011607 */
[----:B------:R-:W3:Y:S01]  /*6ee0*/  LDC R32, c[0x0][0x610] ;  /* 0x00018400ff207b82 */ /* 0x000ee20000000800 */
[----:B------:R-:W-:Y:S01]  /*6ef0*/  IMAD.MOV.U32 R10, RZ, RZ, R26 ;  /* 0x000000ffff0a7224 */ /* 0x000fe200078e001a */
[----:B------:R-:W-:Y:S06]  /*6f00*/  @!P0 BRA `(.L_x_165) ;  /* 0x0000000000288947 */ /* 0x000fec0003800000 */
        /* <DEDUP_REMOVED lines=10> */
.L_x_165:
[----:B------:R-:W-:Y:S02]  /*6fb0*/  ISETP.NE.AND P0, PT, R2, 0x1, PT ;  /* 0x000000010200780c */ /* 0x000fe40003f05270 */
[----:B-1----:R-:W-:Y:S01]  /*6fc0*/  SHF.R.U64 R8, R10, R8, R11 ;  /* 0x000000080a087219 */ /* 0x002fe2000000120b */
[----:B0-----:R-:W-:Y:S01]  /*6fd0*/  VIADD R11, R21, 0xffffffff ;  /* 0xffffffff150b7836 */ /* 0x001fe20000000000 */
[----:B------:R-:W-:Y:S02]  /*6fe0*/  SHF.L.U32 R27, R27, R28, RZ ;  /* 0x0000001c1b1b7219 */ /* 0x000fe400000006ff */
[----:B------:R-:W-:Y:S01]  /*6ff0*/  LOP3.LUT R5, R24, R29, RZ, 0xc0, !PT ;  /* 0x0000001d18057212 */ /* 0x000fe200078ec0ff */
[----:B------:R-:W-:-:S04]  /*7000*/  IMAD.MOV R7, RZ, RZ, -R8 ;  /* 0x000000ffff077224 */ /* 0x000fc800078e0a08 */
[----:B------:R-:W-:Y:S02]  /*7010*/  IMAD R5, R27, R8, R5 ;  /* 0x000000081b057224 */ /* 0x000fe400078e0205 */
[----:B------:R-:W-:Y:S01]  /*7020*/  @P0 IMAD R6, R9, R23, R4 ;  /* 0x0000001709060224 */ /* 0x000fe200078e0204 */
[----:B------:R-:W-:Y:S01]  /*7030*/  LOP3.LUT R9, R20, R11, RZ, 0xc0, !PT ;  /* 0x0000000b14097212 */ /* 0x000fe200078ec0ff */
[----:B--2---:R-:W-:Y:S02]  /*7040*/  IMAD R4, R7, R25, R26 ;  /* 0x0000001907047224 */ /* 0x004fe400078e021a */
[----:B---3--:R-:W-:Y:S02]  /*7050*/  IMAD R6, R5, R32, R6 ;  /* 0x0000002005067224 */ /* 0x008fe400078e0206 */
[----:B------:R-:W-:Y:S02]  /*7060*/  IMAD R5, R4, R21, R9 ;  /* 0x0000001504057224 */ /* 0x000fe400078e0209 */
[----:B------:R-:W-:-:S02]  /*7070*/  IMAD.MOV.U32 R8, RZ, RZ, 0x1 ;  /* 0x00000001ff087424 */ /* 0x000fc400078e00ff */
[----:B------:R-:W-:Y:S01]  /*7080*/  IMAD.MOV.U32 R7, RZ, RZ, R22 ;  /* 0x000000ffff077224 */ /* 0x000fe200078e0016 */
[----:B------:R-:W-:Y:S02]  /*7090*/  SEL R21, R5, R6, !P0 ;  /* 0x0000000605157207 */ /* 0x000fe40004000000 */
[----:B------:R-:W-:-:S07]  /*70a0*/  SEL R20, R6, R5, !P0 ;  /* 0x0000000506147207 */ /* 0x000fce0004000000 */
.L_x_163:
[----:B------:R-:W-:-:S08]  /*70b0*/  NOP ;  /* 0x0000000000007918 */ /* 0x000fd00000000000 */
[----:B------:R-:W0:-:S00]  /*70c0*/  USETMAXREG.DEALLOC.CTAPOOL 0x28 ;  /* 0x00000028000079c8 */ /* 0x000e0000080e0500 */
[----:B0-----:R-:W-:-:S13]  /*70d0*/  ISETP.NE.AND P0, PT, R3, RZ, PT ;  /* 0x000000ff0300720c */ /* 0x001fda0003f05270 */
[----:B------:R-:W-:Y:S05]  /*70e0*/  @P0 EXIT ;  /* 0x000000000000094d */ /* 0x000fea0003800000 */
[----:B------:R-:W-:Y:S01]  /*70f0*/  LOP3.LUT P0, RZ, R8, 0xff, RZ, 0xc0, !PT ;  /* 0x000000ff08ff7812 */ /* 0x000fe2000780c0ff */
[----:B------:R-:W-:Y:S02]  /*7100*/  IMAD.MOV.U32 R3, RZ, RZ, 0x1 ;  /* 0x00000001ff037424 */ /* 0x000fe400078e00ff */
[----:B------:R-:W-:-:S10]  /*7110*/  IMAD.MOV.U32 R8, RZ, RZ, RZ ;  /* 0x000000ffff087224 */ /* 0x000fd400078e00ff */
[----:B------:R-:W-:Y:S05]  /*7120*/  @!P0 BRA `(.L_x_166) ;  /* 0x0000000c00588947 */ /* 0x000fea0003800000 */
[----:B------:R-:W0:Y:S01]  /*7130*/  LDC R3, c[0x0][0x28c] ;  /* 0x0000a300ff037b82 */ /* 0x000e220000000800 */
[----:B------:R-:W1:Y:S01]  /*7140*/  S2R R13, SR_CgaCtaId ;  /* 0x00000000000d7919 */ /* 0x000e620000008800 */
[----:B------:R-:W-:Y:S01]  /*7150*/  ULDC UR5, c[0x0][0x658] ;  /* 0x0001960000057ab9 */ /* 0x000fe20000000800 */
[----:B------:R-:W-:Y:S01]  /*7160*/  UMOV UR6, 0xffffffff ;  /* 0xffffffff00067882 */ /* 0x000fe20000000000 */
[----:B------:R-:W-:Y:S01]  /*7170*/  BSSY B0, `(.L_x_166) ;  /* 0x00000d1000007945 */ /* 0x000fe20003800000 */
[----:B------:R-:W-:Y:S01]  /*7180*/  USHF.L.U32 UR6, UR6, UR5, URZ ;  /* 0x0000000506067299 */ /* 0x000fe2000800063f */
[----:B------:R-:W-:Y:S01]  /*7190*/  IMAD.MOV.U32 R10, RZ, RZ, 0x1 ;  /* 0x00000001ff0a7424 */ /* 0x000fe200078e00ff */
[----:B------:R-:W-:Y:S01]  /*71a0*/  LOP3.LUT R9, R18, 0x2, RZ, 0xfc, !PT ;  /* 0x0000000212097812 */ /* 0x000fe200078efcff */
[----:B------:R-:W-:Y:S01]  /*71b0*/  IMAD.MOV.U32 R8, RZ, RZ, RZ ;  /* 0x000000ffff087224 */ /* 0x000fe200078e00ff */
[----:B------:R-:W-:Y:S01]  /*71c0*/  ULDC UR4, c[0x0][0x600] ;  /* 0x0001800000047ab9 */ /* 0x000fe20000000800 */
[----:B------:R-:W-:Y:S01]  /*71d0*/  UMOV UR7, 0x1 ;  /* 0x0000000100077882 */ /* 0x000fe20000000000 */
[----:B------:R-:W-:-:S02]  /*71e0*/  UIADD3 UR4, UR4, -0x1, URZ ;  /* 0xffffffff04047890 */ /* 0x000fc4000fffe03f */
[----:B------:R-:W-:Y:S02]  /*71f0*/  USHF.L.U32 UR5, UR7, UR5, URZ ;  /* 0x0000000507057299 */ /* 0x000fe4000800063f */
[----:B------:R-:W-:Y:S01]  /*7200*/  ULOP3.LUT UR6, URZ, UR6, URZ, 0x33, !UPT ;  /* 0x000000063f067292 */ /* 0x000fe2000f8e333f */
[----:B------:R-:W-:Y:S01]  /*7210*/  ULDC.64 UR30, c[0x0][0x198] ;  /* 0x00006600001e7ab9 */ /* 0x000fe20000000a00 */
[----:B0-----:R-:W-:-:S05]  /*7220*/  VIADD R3, R3, 0x3f ;  /* 0x0000003f03037836 */ /* 0x001fca0000000000 */
[----:B------:R-:W-:-:S04]  /*7230*/  SHF.R.S32.HI R4, RZ, 0x1f, R3 ;  /* 0x0000001fff047819 */ /* 0x000fc80000011403 */
[----:B------:R-:W-:Y:S01]  /*7240*/  LEA.HI R4, R4, R3, RZ, 0x6 ;  /* 0x0000000304047211 */ /* 0x000fe200078f30ff */
[C---:B-1----:R-:W-:Y:S02]  /*7250*/  IMAD.SHL.U32 R12, R13.reuse, 0x10, RZ ;  /* 0x000000100d0c7824 */ /* 0x042fe400078e00ff */
[----:B------:R-:W-:Y:S01]  /*7260*/  IMAD.SHL.U32 R13, R13, 0x200, RZ ;  /* 0x000002000d0d7824 */ /* 0x000fe200078e00ff */
[----:B------:R-:W-:Y:S01]  /*7270*/  SHF.R.S32.HI R11, RZ, 0x6, R4 ;  /* 0x00000006ff0b7819 */ /* 0x000fe20000011404 */
[----:B------:R-:W-:Y:S01]  /*7280*/  IMAD.MOV.U32 R3, RZ, RZ, 0x1 ;  /* 0x00000001ff037424 */ /* 0x000fe200078e00ff */
[----:B------:R-:W-:Y:S02]  /*7290*/  LOP3.LUT R12, R12, 0x70, RZ, 0xc0, !PT ;  /* 0x000000700c0c7812 */ /* 0x000fe400078ec0ff */
[----:B------:R-:W-:Y:S01]  /*72a0*/  LOP3.LUT R13, R13, 0xe00, RZ, 0xc0, !PT ;  /* 0x00000e000d0d7812 */ /* 0x000fe200078ec0ff */
[----:B------:R-:W-:-:S07]  /*72b0*/  VIADD R19, R11, 0x1 ;  /* 0x000000010b137836 */ /* 0x000fce0000000000 */
.L_x_177:
[----:B------:R-:W-:-:S03]  /*72c0*/  UMOV UR7, 0xffffffff ;  /* 0xffffffff00077882 */ /* 0x000fc60000000000 */
[----:B------:R-:W-:Y:S05]  /*72d0*/  BRA.DIV UR7, `(.L_x_167) ;  /* 0x0000000e07b07947 */ /* 0x000fea000b800000 */
[----:B------:R-:W-:-:S13]  /*72e0*/  ELECT P6, URZ, PT ;  /* 0x00000000003f782f */ /* 0x000fda00038c0000 */
.L_x_187:
[----:B------:R-:W0:Y:S01]  /*72f0*/  LDC R4, c[0x0][0x28c] ;  /* 0x0000a300ff047b82 */ /* 0x000e220000000800 */
[----:B------:R-:W-:Y:S01]  /*7300*/  BSSY B1, `(.L_x_168) ;  /* 0x0000044000017945 */ /* 0x000fe20003800000 */
[----:B0-----:R-:W-:-:S13]  /*7310*/  ISETP.LT.OR P6, PT, R4, 0x1, !P6 ;  /* 0x000000010400780c */ /* 0x001fda00077c1670 */
[----:B------:R-:W-:Y:S05]  /*7320*/  @P6 BRA `(.L_x_169) ;  /* 0x0000000400046947 */ /* 0x000fea0003800000 */
[----:B------:R-:W-:Y:S02]  /*7330*/  IMAD R21, R21, 0x80, R12 ;  /* 0x0000008015157824 */ /* 0x000fe400078e020c */
[----:B------:R-:W-:Y:S02]  /*7340*/  IMAD.SHL.U32 R20, R20, 0x80, RZ ;  /* 0x0000008014147824 */ /* 0x000fe400078e00ff */
[----:B------:R-:W-:Y:S02]  /*7350*/  IMAD.MOV.U32 R22, RZ, RZ, RZ ;  /* 0x000000ffff167224 */ /* 0x000fe400078e00ff */
[----:B------:R-:W-:Y:S02]  /*7360*/  IMAD.MOV.U32 R4, RZ, RZ, R19 ;  /* 0x000000ffff047224 */ /* 0x000fe400078e0013 */
[----:B------:R-:W-:Y:S02]  /*7370*/  IMAD.MOV.U32 R5, RZ, RZ, R3 ;  /* 0x000000ffff057224 */ /* 0x000fe400078e0003 */
[----:B------:R-:W-:-:S07]  /*7380*/  IMAD.MOV.U32 R6, RZ, RZ, R8 ;  /* 0x000000ffff067224 */ /* 0x000fce00078e0008 */
.L_x_172:
[----:B------:R-:W0:Y:S01]  /*7390*/  S2R R15, SR_CgaCtaId ;  /* 0x00000000000f7919 */ /* 0x000e220000008800 */
[----:B------:R-:W-:Y:S02]  /*73a0*/  MOV R14, 0x400 ;  /* 0x00000400000e7802 */ /* 0x000fe40000000f00 */
[----:B------:R-:W-:Y:S02]  /*73b0*/  ISETP.NE.AND P1, PT, R0, RZ, PT ;  /* 0x000000ff0000720c */ /* 0x000fe40003f25270 */
[----:B0-----:R-:W-:Y:S02]  /*73c0*/  LEA R25, R15, R14, 0x18 ;  /* 0x0000000e0f197211 */ /* 0x001fe400078ec0ff */
[----:B------:R-:W-:-:S09]  /*73d0*/  SHF.L.U32 R14, R5, 0x1f, RZ ;  /* 0x0000001f050e7819 */ /* 0x000fd200000006ff */
[----:B------:R-:W0:Y:S01]  /*73e0*/  @!P1 LDC R15, c[0x0][0x500] ;  /* 0x00014000ff0f9b82 */ /* 0x000e220000000800 */
[----:B------:R-:W-:-:S04]  /*73f0*/  IMAD R23, R6, 0x8, R25 ;  /* 0x0000000806177824 */ /* 0x000fc800078e0219 */
[----:B------:R-:W1:Y:S02]  /*7400*/  SYNCS.PHASECHK.TRANS64.TRYWAIT P0, [R23+URZ+0x18], R14 ;  /* 0x0000180e170075a7 */ /* 0x000e64000800017f */
[----:B-1----:R-:W-:Y:S05]  /*7410*/  @!P0 BRA `(.L_x_170) ;  /* 0x0000000c00808947 */ /* 0x002fea0003800000 */
.L_x_188:
[----:B-1----:R-:W-:Y:S01]  /*7420*/  PRMT R14, R9, 0x9910, RZ ;  /* 0x00009910090e7816 */ /* 0x002fe200000000ff */
[----:B0-----:R0:W-:Y:S03]  /*7430*/  @!P1 SYNCS.ARRIVE.TRANS64 RZ, [R23+URZ], R15 ;  /* 0x0000000f17ff99a7 */ /* 0x0011e6000800003f */
[----:B------:R-:W-:-:S13]  /*7440*/  ISETP.NE.AND P0, PT, R14, 0x2, PT ;  /* 0x000000020e00780c */ /* 0x000fda0003f05270 */
[----:B0-----:R-:W-:Y:S05]  /*7450*/  @P0 BRA `(.L_x_171) ;  /* 0x0000000000040947 */ /* 0x001fea0003800000 */
[----:B------:R-:W-:Y:S01]  /*7460*/  BPT.TRAP 0x1 ;  /* 0x000000040000795c */ /* 0x000fe20000300000 */
.L_x_171:
[----:B------:R-:W-:Y:S01]  /*7470*/  IMAD R14, R6, 0x8000, R25 ;  /* 0x00008000060e7824 */ /* 0x000fe200078e0219 */
[----:B------:R-:W-:Y:S01]  /*7480*/  R2UR UR34, R22 ;  /* 0x00000000162272ca */ /* 0x000fe200000e0000 */
[----:B------:R-:W-:Y:S01]  /*7490*/  VIADD R4, R4, 0xffffffff ;  /* 0xffffffff04047836 */ /* 0x000fe20000000000 */
[----:B------:R-:W-:Y:S01]  /*74a0*/  R2UR UR33, R23 ;  /* 0x00000000172172ca */ /* 0x000fe200000e0000 */
[----:B------:R-:W-:Y:S01]  /*74b0*/  UIADD3 UR14, UP0, UR30, 0xf0, URZ ;  /* 0x000000f01e0e7890 */ /* 0x000fe2000ff1e03f */
[----:B------:R-:W-:Y:S01]  /*74c0*/  R2UR UR24, R14 ;  /* 0x000000000e1872ca */ /* 0x000fe200000e0000 */
[----:B------:R-:W-:Y:S01]  /*74d0*/  IMAD R14, R6, 0x2000, R13 ;  /* 0x00002000060e7824 */ /* 0x000fe200078e020d */
[----:B------:R-:W-:Y:S01]  /*74e0*/  R2UR UR36, R7 ;  /* 0x00000000072472ca */ /* 0x000fe200000e0000 */
[----:B------:R-:W-:Y:S01]  /*74f0*/  UIADD3 UR42, UP1, UR30, 0x1f0, URZ ;  /* 0x000001f01e2a7890 */ /* 0x000fe2000ff3e03f */
[----:B------:R-:W-:Y:S01]  /*7500*/  R2UR UR35, R20 ;  /* 0x00000000142372ca */ /* 0x000fe200000e0000 */
[----:B------:R-:W-:Y:S01]  /*7510*/  IMAD R14, R14, 0x4, R25 ;  /* 0x000000040e0e7824 */ /* 0x000fe200078e0219 */
[----:B------:R-:W-:Y:S01]  /*7520*/  R2UR UR19, R21 ;  /* 0x00000000151372ca */ /* 0x000fe200000e0000 */
[----:B------:R-:W-:Y:S01]  /*7530*/  UIADD3.X UR15, URZ, UR31, URZ, UP0, !UPT ;  /* 0x0000001f3f0f7290 */ /* 0x000fe200087fe43f */
[----:B------:R-:W-:Y:S01]  /*7540*/  ISETP.GT.AND P1, PT, R4, 0x1, PT ;  /* 0x000000010400780c */ /* 0x000fe20003f24270 */
[----:B------:R-:W-:Y:S01]  /*7550*/  UIADD3 UR26, UR34, 0x20, URZ ;  /* 0x00000020221a7890 */ /* 0x000fe2000fffe03f */
[----:B------:R-:W-:Y:S01]  /*7560*/  R2UR UR8, R14 ;  /* 0x000000000e0872ca */ /* 0x000fe200000e0000 */
[----:B------:R-:W-:Y:S01]  /*7570*/  UIADD3.X UR43, URZ, UR31, URZ, UP1, !UPT ;  /* 0x0000001f3f2b7290 */ /* 0x000fe20008ffe43f */
[----:B------:R-:W-:Y:S01]  /*7580*/  VIADD R6, R6, 0x1 ;  /* 0x0000000106067836 */ /* 0x000fe20000000000 */
[----:B------:R-:W-:Y:S01]  /*7590*/  UIADD3 UR32, UR24, 0x100, URZ ;  /* 0x0000010018207890 */ /* 0x000fe2000fffe03f */
[----:B------:R-:W-:Y:S01]  /*75a0*/  VIADD R22, R22, 0x40 ;  /* 0x0000004016167836 */ /* 0x000fe20000000000 */
[----:B------:R-:W-:Y:S01]  /*75b0*/  UIADD3 UR24, UR24, 0x4100, URZ ;  /* 0x0000410018187890 */ /* 0x000fe2000fffe03f */
[----:B------:R-:W-:Y:S01]  /*75c0*/  UMOV UR22, 0x0 ;  /* 0x0000000000167882 */ /* 0x000fe20000000000 */
[----:B------:R-:W-:Y:S01]  /*75d0*/  UMOV UR23, 0x10000000 ;  /* 0x1000000000177882 */ /* 0x000fe20000000000 */
[----:B------:R-:W-:Y:S01]  /*75e0*/  ISETP.NE.AND P0, PT, R6, 0x3, PT ;  /* 0x000000030600780c */ /* 0x000fe20003f05270 */
[----:B------:R-:W-:Y:S01]  /*75f0*/  UMOV UR25, UR33 ;  /* 0x0000002100197c82 */ /* 0x000fe20008000000 */
[----:B------:R-:W-:Y:S01]  /*7600*/  UMOV UR28, UR36 ;  /* 0x00000024001c7c82 */ /* 0x000fe20008000000 */
[----:B------:R-:W-:-:S02]  /*7610*/  UMOV UR27, UR35 ;  /* 0x00000023001b7c82 */ /* 0x000fc40008000000 */
[----:B------:R-:W-:Y:S01]  /*7620*/  UIADD3 UR16, UR8, 0x18100, URZ ;  /* 0x0001810008107890 */ /* 0x000fe2000fffe03f */
[----:B------:R0:W-:Y:S01]  /*7630*/  UTMALDG.3D [UR32], [UR14], desc[UR22] ;  /* 0x000016200e0075b4 */ /* 0x0001e20008011000 */
[----:B------:R-:W-:Y:S01]  /*7640*/  UIADD3 UR8, UR8, 0x1c100, URZ ;  /* 0x0001c10008087890 */ /* 0x000fe2000fffe03f */
[----:B------:R-:W-:Y:S01]  /*7650*/  SEL R14, RZ, 0x1, P0 ;  /* 0x00000001ff0e7807 */ /* 0x000fe20000000000 */
[----:B------:R-:W-:Y:S01]  /*7660*/  UMOV UR7, 0xff0000 ;  /* 0x00ff000000077882 */ /* 0x000fe20000000000 */
[----:B------:R-:W-:Y:S01]  /*7670*/  UMOV UR17, UR33 ;  /* 0x0000002100117c82 */ /* 0x000fe20008000000 */
[----:B------:R-:W-:Y:S01]  /*7680*/  UMOV UR18, UR34 ;  /* 0x0000002200127c82 */ /* 0x000fe20008000000 */
[----:B------:R-:W-:Y:S01]  /*7690*/  UMOV UR20, UR36 ;  /* 0x0000002400147c82 */ /* 0x000fe20008000000 */
[----:B------:R-:W-:Y:S01]  /*76a0*/  UMOV UR9, UR33 ;  /* 0x0000002100097c82 */ /* 0x000fe20008000000 */
[----:B------:R-:W-:Y:S01]  /*76b0*/  UMOV UR11, UR19 ;  /* 0x00000013000b7c82 */ /* 0x000fe20008000000 */
[----:B------:R-:W-:Y:S01]  /*76c0*/  UMOV UR12, UR36 ;  /* 0x00000024000c7c82 */ /* 0x000fe20008000000 */
[----:B------:R0:W-:Y:S01]  /*76d0*/  UTMALDG.3D [UR24], [UR14], desc[UR22] ;  /* 0x000016180e0075b4 */ /* 0x0001e20008011000 */
[----:B------:R-:W-:Y:S01]  /*76e0*/  UMOV UR10, UR26 ;  /* 0x0000001a000a7c82 */ /* 0x000fe20008000000 */
[----:B------:R-:W-:-:S02]  /*76f0*/  LOP3.LUT R5, R5, R14, RZ, 0x3c, !PT ;  /* 0x0000000e05057212 */ /* 0x000fc400078e3cff */
[----:B------:R-:W-:Y:S01]  /*7700*/  SEL R6, R6, RZ, P0 ;  /* 0x000000ff06067207 */ /* 0x000fe20000000000 */
[----:B------:R0:W-:Y:S01]  /*7710*/  UTMALDG.3D.MULTICAST [UR16], [UR42], UR7, desc[UR22] ;  /* 0x000016102a0073b4 */ /* 0x0001e20008011807 */
[----:B------:R0:W-:Y:S02]  /*7720*/  UTMALDG.3D.MULTICAST [UR8], [UR42], UR7, desc[UR22] ;  /* 0x000016082a0073b4 */ /* 0x0001e40008011807 */
[----:B0-----:R-:W-:Y:S05]  /*7730*/  @P1 BRA `(.L_x_172) ;  /* 0xfffffffc00141947 */ /* 0x001fea000383ffff */
.L_x_169:
[----:B------:R-:W-:Y:S05]  /*7740*/  BSYNC B1 ;  /* 0x0000000000017941 */ /* 0x000fea0003800000 */
.L_x_168:
[----:B------:R-:W-:Y:S01]  /*7750*/  LOP3.LUT P1, RZ, R10, 0xff, RZ, 0xc0, !PT ;  /* 0x000000ff0aff7812 */ /* 0x000fe2000782c0ff */
[C---:B------:R-:W-:Y:S01]  /*7760*/  IMAD.IADD R7, R11.reuse, 0x1, R8 ;  /* 0x000000010b077824 */ /* 0x040fe200078e0208 */
[----:B------:R-:W-:Y:S01]  /*7770*/  ULDC.64 UR8, c[0x0][0x650] ;  /* 0x0001940000087ab9 */ /* 0x000fe20000000a00 */
[----:B------:R-:W-:Y:S01]  /*7780*/  ISETP.GE.U32.AND P2, PT, R11, 0x3, PT ;  /* 0x000000030b00780c */ /* 0x000fe20003f46070 */
[----:B------:R-:W-:Y:S01]  /*7790*/  BSSY B1, `(.L_x_173) ;  /* 0x000006c000017945 */ /* 0x000fe20003800000 */
[----:B------:R-:W-:Y:S01]  /*77a0*/  IMAD.MOV.U32 R20, RZ, RZ, -0x1 ;  /* 0xffffffffff147424 */ /* 0x000fe200078e00ff */
[----:B------:R-:W-:Y:S01]  /*77b0*/  ISETP.GT.U32.AND P0, PT, R7, 0x2, PT ;  /* 0x000000020700780c */ /* 0x000fe20003f04070 */
[----:B------:R-:W-:Y:S01]  /*77c0*/  IMAD.MOV.U32 R21, RZ, RZ, -0x1 ;  /* 0xffffffffff157424 */ /* 0x000fe200078e00ff */
[----:B------:R-:W-:Y:S02]  /*77d0*/  PRMT R10, RZ, 0x7610, R10 ;  /* 0x00007610ff0a7816 */ /* 0x000fe4000000000a */
[----:B------:R-:W-:-:S03]  /*77e0*/  ISETP.LT.U32.AND P0, PT, R11, 0x3, P0 ;  /* 0x000000030b00780c */ /* 0x000fc60000701070 */
[----:B------:R-:W0:Y:S01]  /*77f0*/  @P1 S2R R5, SR_CgaCtaId ;  /* 0x0000000000051919 */ /* 0x000e220000008800 */
[----:B------:R-:W-:-:S04]  /*7800*/  @P1 MOV R4, 0x400 ;  /* 0x0000040000041802 */ /* 0x000fc80000000f00 */
[----:B0-----:R-:W-:Y:S01]  /*7810*/  @P1 LEA R6, R5, R4, 0x18 ;  /* 0x0000000405061211 */ /* 0x001fe200078ec0ff */
[----:B------:R-:W-:Y:S01]  /*7820*/  IMAD.WIDE.U32 R4, R7, -0x55555555, RZ ;  /* 0xaaaaaaab07047825 */ /* 0x000fe200078e00ff */
[----:B------:R-:W-:Y:S02]  /*7830*/  SEL R4, RZ, 0x1, !P0 ;  /* 0x00000001ff047807 */ /* 0x000fe40004000000 */
[----:B------:R0:W-:Y:S01]  /*7840*/  @P1 SYNCS.ARRIVE.TRANS64.A1T0 RZ, [R6+URZ+0x48], RZ ;  /* 0x000048ff06ff19a7 */ /* 0x0001e2000810003f */
[----:B------:R-:W-:Y:S02]  /*7850*/  IADD3 R16, P1, R16, UR38, RZ ;  /* 0x0000002610107c10 */ /* 0x000fe4000ff3e0ff */
[----:B------:R-:W-:Y:S02]  /*7860*/  LOP3.LUT R3, R3, R4, RZ, 0x3c, !PT ;  /* 0x0000000403037212 */ /* 0x000fe400078e3cff */
[----:B------:R-:W-:Y:S02]  /*7870*/  IADD3.X R17, R17, UR41, RZ, P1, !PT ;  /* 0x0000002911117c10 */ /* 0x000fe40008ffe4ff */
[----:B------:R-:W-:-:S02]  /*7880*/  ISETP.GE.U32.AND P0, PT, R16, UR8, PT ;  /* 0x0000000810007c0c */ /* 0x000fc4000bf06070 */
[----:B0-----:R-:W-:Y:S02]  /*7890*/  SHF.R.U32.HI R6, RZ, 0x1, R5 ;  /* 0x00000001ff067819 */ /* 0x001fe40000011605 */
[----:B------:R-:W-:Y:S02]  /*78a0*/  ISETP.GE.U32.AND.EX P0, PT, R17, UR9, PT, P0 ;  /* 0x0000000911007c0c */ /* 0x000fe4000bf06100 */
[----:B------:R-:W-:Y:S01]  /*78b0*/  @P2 LOP3.LUT R3, R3, 0x1, R6, 0x78, !PT ;  /* 0x0000000103032812 */ /* 0x000fe200078e7806 */
[----:B------:R-:W-:Y:S01]  /*78c0*/  IMAD R8, R6, -0x3, R7 ;  /* 0xfffffffd06087824 */ /* 0x000fe200078e0207 */
[----:B------:R-:W-:Y:S01]  /*78d0*/  PRMT R4, RZ, 0x7610, R4 ;  /* 0x00007610ff047816 */ /* 0x000fe20000000004 */
[----:B------:R-:W-:-:S08]  /*78e0*/  IMAD.MOV.U32 R7, RZ, RZ, -0x1 ;  /* 0xffffffffff077424 */ /* 0x000fd000078e00ff */
[----:B------:R-:W-:Y:S05]  /*78f0*/  @P0 BRA `(.L_x_174) ;  /* 0x0000000400540947 */ /* 0x000fea0003800000 */
[----:B------:R-:W0:Y:S01]  /*7900*/  S2R R15, SR_CTAID.X ;  /* 0x00000000000f7919 */ /* 0x000e220000002500 */
[----:B------:R-:W-:Y:S01]  /*7910*/  ULDC.64 UR8, c[0x0][0x628] ;  /* 0x00018a0000087ab9 */ /* 0x000fe20000000a00 */
[----:B------:R-:W-:Y:S01]  /*7920*/  ULDC UR10, c[0x0][0x630] ;  /* 0x00018c00000a7ab9 */ /* 0x000fe20000000800 */
[----:B------:R-:W-:Y:S01]  /*7930*/  ISETP.NE.U32.AND P0, PT, RZ, UR8, PT ;  /* 0x00000008ff007c0c */ /* 0x000fe2000bf05070 */
[----:B------:R-:W1:Y:S01]  /*7940*/  S2R R20, SR_CTAID.Y ;  /* 0x0000000000147919 */ /* 0x000e620000002600 */
[----:B------:R-:W-:Y:S01]  /*7950*/  ULDC UR11, c[0x0][0x150] ;  /* 0x00005400000b7ab9 */ /* 0x000fe20000000800 */
[----:B------:R-:W-:Y:S01]  /*7960*/  IMAD.MOV.U32 R4, RZ, RZ, R16 ;  /* 0x000000ffff047224 */ /* 0x000fe200078e0010 */
[----:B------:R-:W-:Y:S01]  /*7970*/  ISETP.NE.AND.EX P0, PT, RZ, UR9, PT, P0 ;  /* 0x00000009ff007c0c */ /* 0x000fe2000bf05300 */
[----:B------:R-:W-:Y:S01]  /*7980*/  IMAD.MOV.U32 R5, RZ, RZ, R17 ;  /* 0x000000ffff057224 */ /* 0x000fe200078e0011 */
[----:B0-----:R-:W-:-:S11]  /*7990*/  I2FP.F32.U32 R22, R15 ;  /* 0x0000000f00167245 */ /* 0x001fd60000201000 */
[----:B------:R-:W-:Y:S05]  /*79a0*/  @!P0 BRA `(.L_x_175) ;  /* 0x0000000000288947 */ /* 0x000fea0003800000 */
[----:B------:R-:W-:Y:S02]  /*79b0*/  ULDC UR7, c[0x0][0x634] ;  /* 0x00018d0000077ab9 */ /* 0x000fe40000000800 */
[----:B------:R-:W-:-:S05]  /*79c0*/  IADD3 R5, P0, R16, UR7, RZ ;  /* 0x0000000710057c10 */ /* 0x000fca000ff1e0ff */
[----:B------:R-:W-:-:S04]  /*79d0*/  IMAD.X R21, RZ, RZ, R17, P0 ;  /* 0x000000ffff157224 */ /* 0x000fc800000e0611 */
[----:B------:R-:W-:-:S04]  /*79e0*/  IMAD.WIDE.U32 R6, R21, UR8, RZ ;  /* 0x0000000815067c25 */ /* 0x000fc8000f8e00ff */
[----:B------:R-:W-:-:S04]  /*79f0*/  IMAD.WIDE.U32 R6, P0, R5, UR9, R6 ;  /* 0x0000000905067c25 */ /* 0x000fc8000f800006 */
[----:B------:R-:W-:-:S04]  /*7a00*/  IMAD.WIDE.U32 R4, R5, UR8, RZ ;  /* 0x0000000805047c25 */ /* 0x000fc8000f8e00ff */
[----:B------:R-:W-:Y:S01]  /*7a10*/  IMAD.MOV.U32 R4, RZ, RZ, R7 ;  /* 0x000000ffff047224 */ /* 0x000fe200078e0007 */
[----:B------:R-:W-:Y:S01]  /*7a20*/  IADD3 RZ, P1, R5, R6, RZ ;  /* 0x0000000605ff7210 */ /* 0x000fe20007f3e0ff */
[----:B------:R-:W-:-:S04]  /*7a30*/  IMAD.X R5, RZ, RZ, RZ, P0 ;  /* 0x000000ffff057224 */ /* 0x000fc800000e06ff */
[----:B------:R-:W-:-:S08]  /*7a40*/  IMAD.WIDE.U32.X R4, R21, UR9, R4, P1 ;  /* 0x0000000915047c25 */ /* 0x000fd000088e0404 */
.L_x_175:
[--C-:B------:R-:W-:Y:S01]  /*7a50*/  SHF.R.U64 R14, R4, UR10, R5.reuse ;  /* 0x0000000a040e7c19 */ /* 0x100fe20008001205 */
[----:B------:R-:W-:Y:S01]  /*7a60*/  FMUL R22, R22, UR11 ;  /* 0x0000000b16167c20 */ /* 0x000fe20008400000 */
[----:B------:R-:W-:Y:S01]  /*7a70*/  SHF.R.U32.HI R4, RZ, UR10, R5 ;  /* 0x0000000aff047c19 */ /* 0x000fe20008011605 */
[----:B------:R-:W0:Y:S01]  /*7a80*/  LDC R6, c[0x0][0x144] ;  /* 0x00005100ff067b82 */ /* 0x000e220000000800 */
[----:B------:R-:W-:Y:S01]  /*7a90*/  IADD3 R5, P0, RZ, -R14, RZ ;  /* 0x8000000eff057210 */ /* 0x000fe20007f1e0ff */
[----:B------:R-:W-:Y:S01]  /*7aa0*/  ULDC UR7, c[0x0][0x154] ;  /* 0x0000550000077ab9 */ /* 0x000fe20000000800 */
[----:B-1----:R-:W-:Y:S01]  /*7ab0*/  I2FP.F32.U32 R7, R20 ;  /* 0x0000001400077245 */ /* 0x002fe20000201000 */
[----:B------:R-:W1:Y:S01]  /*7ac0*/  F2I.U32.TRUNC.NTZ R22, R22 ;  /* 0x0000001600167305 */ /* 0x000e62000020f000 */
[----:B------:R-:W-:Y:S01]  /*7ad0*/  ULDC.64 UR8, c[0x0][0x620] ;  /* 0x0001880000087ab9 */ /* 0x000fe20000000a00 */
[----:B------:R-:W-:Y:S01]  /*7ae0*/  IMAD.X R4, RZ, RZ, ~R4, P0 ;  /* 0x000000ffff047224 */ /* 0x000fe200000e0e04 */
[----:B------:R-:W-:Y:S01]  /*7af0*/  ISETP.NE.AND P2, PT, R2, 0x1, PT ;  /* 0x000000010200780c */ /* 0x000fe20003f45270 */
[----:B------:R-:W-:Y:S01]  /*7b00*/  FMUL R23, R7, UR7 ;  /* 0x0000000707177c20 */ /* 0x000fe20008400000 */
[----:B------:R-:W2:Y:S01]  /*7b10*/  LDC R25, c[0x0][0x148] ;  /* 0x00005200ff197b82 */ /* 0x000ea20000000800 */
[----:B------:R-:W-:Y:S01]  /*7b20*/  IMAD R4, R4, UR8, RZ ;  /* 0x0000000804047c24 */ /* 0x000fe2000f8e02ff */
[----:B------:R-:W-:-:S03]  /*7b30*/  ULDC UR7, c[0x0][0x618] ;  /* 0x0001860000077ab9 */ /* 0x000fc60000000800 */
[----:B------:R-:W3:Y:S01]  /*7b40*/  F2I.U32.TRUNC.NTZ R23, R23 ;  /* 0x0000001700177305 */ /* 0x000ee2000020f000 */
[C---:B------:R-:W-:Y:S02]  /*7b50*/  IMAD R7, R5.reuse, UR9, R4 ;  /* 0x0000000905077c24 */ /* 0x040fe4000f8e0204 */
[----:B------:R-:W-:Y:S01]  /*7b60*/  IMAD.WIDE.U32 R4, R5, UR8, R16 ;  /* 0x0000000805047c25 */ /* 0x000fe2000f8e0010 */
[----:B------:R-:W-:Y:S02]  /*7b70*/  ULDC.64 UR8, c[0x0][0x640] ;  /* 0x0001900000087ab9 */ /* 0x000fe40000000a00 */
[----:B------:R-:W-:Y:S01]  /*7b80*/  ISETP.NE.U32.AND P0, PT, RZ, UR8, PT ;  /* 0x00000008ff007c0c */ /* 0x000fe2000bf05070 */
[----:B------:R-:W-:Y:S02]  /*7b90*/  IMAD.IADD R5, R5, 0x1, R7 ;  /* 0x0000000105057824 */ /* 0x000fe400078e0207 */
[----:B-1----:R-:W-:Y:S01]  /*7ba0*/  IMAD.MOV R22, RZ, RZ, -R22 ;  /* 0x000000ffff167224 */ /* 0x002fe200078e0a16 */
[----:B------:R-:W-:-:S02]  /*7bb0*/  ISETP.NE.AND.EX P0, PT, RZ, UR9, PT, P0 ;  /* 0x00000009ff007c0c */ /* 0x000fc4000bf05300 */
[----:B------:R-:W-:Y:S01]  /*7bc0*/  SHF.R.U64 R21, R4, UR7, R5 ;  /* 0x0000000704157c19 */ /* 0x000fe20008001205 */
[----:B0-----:R-:W-:Y:S01]  /*7bd0*/  IMAD R15, R6, R22, R15 ;  /* 0x00000016060f7224 */ /* 0x001fe200078e020f */
[----:B------:R-:W-:Y:S01]  /*7be0*/  SHF.R.U32.HI R4, RZ, UR7, R5 ;  /* 0x00000007ff047c19 */ /* 0x000fe20008011605 */
[----:B------:R-:W-:Y:S01]  /*7bf0*/  ULDC UR7, c[0x0][0x608] ;  /* 0x0001820000077ab9 */ /* 0x000fe20000000800 */
[----:B---3--:R-:W-:Y:S02]  /*7c00*/  IMAD.MOV R6, RZ, RZ, -R23 ;  /* 0x000000ffff067224 */ /* 0x008fe400078e0a17 */
[--C-:B------:R-:W-:Y:S02]  /*7c10*/  SHF.R.U64 R22, R21, UR7, R4.reuse ;  /* 0x0000000715167c19 */ /* 0x100fe40008001204 */
[----:B------:R-:W-:Y:S01]  /*7c20*/  SHF.R.U32.HI R5, RZ, UR7, R4 ;  /* 0x00000007ff057c19 */ /* 0x000fe20008011604 */
[----:B------:R-:W-:Y:S01]  /*7c30*/  ULDC UR7, c[0x0][0x658] ;  /* 0x0001960000077ab9 */ /* 0x000fe20000000800 */
[----:B--2---:R-:W-:-:S02]  /*7c40*/  @P2 IMAD R15, R25, R6, R20 ;  /* 0x00000006190f2224 */ /* 0x004fc400078e0214 */
[--C-:B------:R-:W-:Y:S02]  /*7c50*/  SHF.R.U64 R20, R22, UR7, R5.reuse ;  /* 0x0000000716147c19 */ /* 0x100fe40008001205 */
[----:B------:R-:W-:-:S03]  /*7c60*/  SHF.R.U32.HI R23, RZ, UR7, R5 ;  /* 0x00000007ff177c19 */ /* 0x000fc60008011605 */
[----:B------:R-:W-:Y:S02]  /*7c70*/  IMAD.MOV.U32 R6, RZ, RZ, R20 ;  /* 0x000000ffff067224 */ /* 0x000fe400078e0014 */
[----:B------:R-:W-:Y:S01]  /*7c80*/  IMAD.MOV.U32 R5, RZ, RZ, R23 ;  /* 0x000000ffff057224 */ /* 0x000fe200078e0017 */
[----:B------:R-:W-:Y:S06]  /*7c90*/  @!P0 BRA `(.L_x_176) ;  /* 0x00000000002c8947 */ /* 0x000fec0003800000 */
        /* <DEDUP_REMOVED lines=9> */
[----:B------:R-:W-:-:S04]  /*7d30*/  IMAD.WIDE.U32.X R4, R23, UR9, R4, P1 ;  /* 0x0000000917047c25 */ /* 0x000fc800088e0404 */
[----:B------:R-:W-:-:S07]  /*7d40*/  IMAD.MOV.U32 R6, RZ, RZ, R4 ;  /* 0x000000ffff067224 */ /* 0x000fce00078e0004 */
.L_x_176:
[----:B------:R-:W-:Y:S01]  /*7d50*/  ULDC UR7, c[0x0][0x648] ;  /* 0x0001920000077ab9 */ /* 0x000fe20000000800 */
[----:B------:R-:W-:Y:S01]  /*7d60*/  LOP3.LUT R4, R22, UR6, RZ, 0xc0, !PT ;  /* 0x0000000616047c12 */ /* 0x000fe2000f8ec0ff */
[----:B------:R-:W-:Y:S01]  /*7d70*/  ULDC UR8, c[0x0][0x610] ;  /* 0x0001840000087ab9 */ /* 0x000fe20000000800 */
[----:B------:R-:W-:Y:S01]  /*7d80*/  SHF.R.U64 R5, R6, UR7, R5 ;  /* 0x0000000706057c19 */ /* 0x000fe20008001205 */
[----:B------:R-:W-:Y:S01]  /*7d90*/  ULDC UR7, c[0x0][0x638] ;  /* 0x00018e0000077ab9 */ /* 0x000fe20000000800 */
[----:B------:R-:W-:-:S03]  /*7da0*/  LOP3.LUT R21, R21, UR4, RZ, 0xc0, !PT ;  /* 0x0000000415157c12 */ /* 0x000fc6000f8ec0ff */
[----:B------:R-:W-:Y:S02]  /*7db0*/  IMAD.MOV R7, RZ, RZ, -R5 ;  /* 0x000000ffff077224 */ /* 0x000fe400078e0a05 */
[----:B------:R-:W-:Y:S02]  /*7dc0*/  IMAD R4, R5, UR5, R4 ;  /* 0x0000000505047c24 */ /* 0x000fe4000f8e0204 */
[----:B------:R-:W-:Y:S01]  /*7dd0*/  IMAD R20, R7, UR7, R20 ;  /* 0x0000000707147c24 */ /* 0x000fe2000f8e0214 */
[----:B------:R-:W-:Y:S01]  /*7de0*/  ULDC UR7, c[0x0][0x600] ;  /* 0x0001800000077ab9 */ /* 0x000fe20000000800 */
[----:B------:R-:W-:Y:S02]  /*7df0*/  IMAD R15, R4, UR8, R15 ;  /* 0x00000008040f7c24 */ /* 0x000fe4000f8e020f */
[----:B------:R-:W-:Y:S02]  /*7e00*/  IMAD R20, R20, UR7, R21 ;  /* 0x0000000714147c24 */ /* 0x000fe4000f8e0215 */
[----:B------:R-:W-:-:S02]  /*7e10*/  IMAD.MOV.U32 R4, RZ, RZ, 0x1 ;  /* 0x00000001ff047424 */ /* 0x000fc400078e00ff */
[----:B------:R-:W-:Y:S01]  /*7e20*/  IMAD.MOV.U32 R7, RZ, RZ, R14 ;  /* 0x000000ffff077224 */ /* 0x000fe200078e000e */
[----:B------:R-:W-:Y:S02]  /*7e30*/  SEL R21, R20, R15, !P2 ;  /* 0x0000000f14157207 */ /* 0x000fe40005000000 */
[----:B------:R-:W-:-:S07]  /*7e40*/  SEL R20, R15, R20, !P2 ;  /* 0x000000140f147207 */ /* 0x000fce0005000000 */
.L_x_174:
[----:B------:R-:W-:Y:S05]  /*7e50*/  BSYNC B1 ;  /* 0x0000000000017941 */ /* 0x000fea0003800000 */
.L_x_173:
[----:B------:R-:W-:-:S13]  /*7e60*/  LOP3.LUT P0, RZ, R4, 0xff, RZ, 0xc0, !PT ;  /* 0x000000ff04ff7812 */ /* 0x000fda000780c0ff */
[----:B------:R-:W-:Y:S05]  /*7e70*/  @P0 BRA `(.L_x_177) ;  /* 0xfffffff400100947 */ /* 0x000fea000383ffff */
[----:B------:R-:W-:Y:S05]  /*7e80*/  BSYNC B0 ;  /* 0x0000000000007941 */ /* 0x000fea0003800000 */
.L_x_166:
[----:B------:R-:W-:-:S03]  /*7e90*/  UMOV UR7, 0xffffffff ;  /* 0xffffffff00077882 */ /* 0x000fc60000000000 */
[----:B------:R-:W-:Y:S05]  /*7ea0*/  BRA.DIV UR7, `(.L_x_178) ;  /* 0x0000000207f07947 */ /* 0x000fea000b800000 */
[----:B------:R-:W-:-:S13]  /*7eb0*/  ELECT P6, URZ, PT ;  /* 0x00000000003f782f */ /* 0x000fda00038c0000 */
.L_x_191:
[----:B------:R-:W-:Y:S04]  /*7ec0*/  BSSY B0, `(.L_x_179) ;  /* 0x0000022000007945 */ /* 0x000fe80003800000 */
[----:B------:R-:W-:Y:S05]  /*7ed0*/  @!P6 BRA `(.L_x_180) ;  /* 0x000000000080e947 */ /* 0x000fea0003800000 */
[----:B------:R-:W-:-:S04]  /*7ee0*/  LOP3.LUT R18, R18, 0x2, RZ, 0xfc, !PT ;  /* 0x0000000212127812 */ /* 0x000fc800078efcff */
[----:B------:R-:W-:-:S13]  /*7ef0*/  ISETP.NE.AND P0, PT, R18, 0x3, PT ;  /* 0x000000031200780c */ /* 0x000fda0003f05270 */
[----:B------:R-:W-:Y:S05]  /*7f00*/  @!P0 BRA `(.L_x_181) ;  /* 0x0000000000048947 */ /* 0x000fea0003800000 */
[----:B------:R-:W-:Y:S01]  /*7f10*/  BPT.TRAP 0x1 ;  /* 0x000000040000795c */ /* 0x000fe20000300000 */
.L_x_181:
[----:B------:R-:W0:Y:S01]  /*7f20*/  S2R R5, SR_CgaCtaId ;  /* 0x0000000000057919 */ /* 0x000e220000008800 */
[----:B------:R-:W-:Y:S02]  /*7f30*/  MOV R0, 0x400 ;  /* 0x0000040000007802 */ /* 0x000fe40000000f00 */
[----:B------:R-:W-:Y:S02]  /*7f40*/  SHF.L.U32 R2, R3, 0x1f, RZ ;  /* 0x0000001f03027819 */ /* 0x000fe400000006ff */
[----:B0-----:R-:W-:-:S05]  /*7f50*/  LEA R5, R5, R0, 0x18 ;  /* 0x0000000005057211 */ /* 0x001fca00078ec0ff */
[----:B------:R-:W-:-:S04]  /*7f60*/  VIADD R5, R5, 0x18 ;  /* 0x0000001805057836 */ /* 0x000fc80000000000 */
[C---:B------:R-:W-:Y:S02]  /*7f70*/  IMAD R7, R8.reuse, 0x8, R5 ;  /* 0x0000000808077824 */ /* 0x040fe400078e0205 */
[----:B------:R-:W-:Y:S02]  /*7f80*/  VIADD R8, R8, 0x1 ;  /* 0x0000000108087836 */ /* 0x000fe40000000000 */
[----:B------:R-:W0:Y:S03]  /*7f90*/  SYNCS.PHASECHK.TRANS64.TRYWAIT P0, [R7+URZ], R2 ;  /* 0x00000002070075a7 */ /* 0x000e26000800017f */
[----:B------:R-:W-:-:S04]  /*7fa0*/  ISETP.NE.AND P1, PT, R8, 0x3, PT ;  /* 0x000000030800780c */ /* 0x000fc80003f25270 */
[----:B------:R-:W-:Y:S02]  /*7fb0*/  SEL R0, RZ, 0x1, P1 ;  /* 0x00000001ff007807 */ /* 0x000fe40000800000 */
[----:B------:R-:W-:Y:S02]  /*7fc0*/  SEL R8, R8, RZ, P1 ;  /* 0x000000ff08087207 */ /* 0x000fe40000800000 */
[----:B------:R-:W-:-:S03]  /*7fd0*/  LOP3.LUT R9, R3, R0, RZ, 0x3c, !PT ;  /* 0x0000000003097212 */ /* 0x000fc600078e3cff */
[----:B------:R-:W-:Y:S01]  /*7fe0*/  IMAD R4, R8, 0x8, R5 ;  /* 0x0000000808047824 */ /* 0x000fe200078e0205 */
[----:B------:R-:W-:Y:S01]  /*7ff0*/  SHF.L.U32 R3, R9, 0x1f, RZ ;  /* 0x0000001f09037819 */ /* 0x000fe200000006ff */
[----:B0-----:R-:W-:Y:S06]  /*8000*/  @!P0 BRA `(.L_x_182) ;  /* 0x0000000000b88947 */ /* 0x001fec0003800000 */
.L_x_192:
[----:B------:R-:W1:Y:S01]  /*8010*/  SYNCS.PHASECHK.TRANS64.TRYWAIT P0, [R4+URZ], R3 ;  /* 0x00000003040075a7 */ /* 0x000e62000800017f */
[----:B------:R-:W-:-:S05]  /*8020*/  VIADD R0, R8, 0x1 ;  /* 0x0000000108007836 */ /* 0x000fca0000000000 */
[----:B------:R-:W-:-:S04]  /*8030*/  ISETP.NE.AND P1, PT, R0, 0x3, PT ;  /* 0x000000030000780c */ /* 0x000fc80003f25270 */
[----:B0-----:R-:W-:Y:S02]  /*8040*/  SEL R2, RZ, 0x1, P1 ;  /* 0x00000001ff027807 */ /* 0x001fe40000800000 */
[----:B------:R-:W-:Y:S02]  /*8050*/  SEL R0, R0, RZ, P1 ;  /* 0x000000ff00007207 */ /* 0x000fe40000800000 */
[----:B------:R-:W-:Y:S01]  /*8060*/  LOP3.LUT R2, R9, R2, RZ, 0x3c, !PT ;  /* 0x0000000209027212 */ /* 0x000fe200078e3cff */
[----:B-1----:R-:W-:Y:S06]  /*8070*/  @!P0 BRA `(.L_x_183) ;  /* 0x0000000000b08947 */ /* 0x002fec0003800000 */
.L_x_193:
[----:B------:R-:W-:Y:S01]  /*8080*/  IMAD R5, R0, 0x8, R5 ;  /* 0x0000000800057824 */ /* 0x000fe200078e0205 */
[----:B------:R-:W-:-:S07]  /*8090*/  SHF.L.U32 R0, R2, 0x1f, RZ ;  /* 0x0000001f02007819 */ /* 0x000fce00000006ff */
.L_x_184:
[----:B-1----:R1:W2:Y:S02]  /*80a0*/  SYNCS.PHASECHK.TRANS64.TRYWAIT P0, [R5+URZ], R0 ;  /* 0x00000000050075a7 */ /* 0x0022a4000800017f */
[----:B--2---:R-:W-:Y:S05]  /*80b0*/  @!P0 NANOSLEEP.SYNCS 0x989680 ;  /* 0x009896800000895d */ /* 0x004fea0003900000 */
[----:B------:R-:W2:Y:S02]  /*80c0*/  @!P0 SYNCS.PHASECHK.TRANS64 P0, [R5+URZ], R0 ;  /* 0x00000000050085a7 */ /* 0x000ea4000800007f */
[----:B--2---:R-:W-:Y:S05]  /*80d0*/  @!P0 BRA `(.L_x_184) ;  /* 0xfffffffc00f08947 */ /* 0x004fea000383ffff */
.L_x_180:
[----:B------:R-:W-:Y:S05]  /*80e0*/  BSYNC B0 ;  /* 0x0000000000007941 */ /* 0x000fea0003800000 */
.L_x_179:
[----:B------:R-:W-:Y:S05]  /*80f0*/  EXIT ;  /* 0x000000000000794d */ /* 0x000fea0003800000 */
.L_x_21:
[----:B-1----:R1:W2:Y:S02]  /*8100*/  SYNCS.PHASECHK.TRANS64.TRYWAIT P1, [R3+URZ], R0 ;  /* 0x00000000030075a7 */ /* 0x0022a4000802017f */
[----:B--2---:R-:W-:Y:S05]  /*8110*/  @!P1 NANOSLEEP.SYNCS 0x989680 ;  /* 0x009896800000995d */ /* 0x004fea0003900000 */
[----:B------:R-:W2:Y:S02]  /*8120*/  @!P1 SYNCS.PHASECHK.TRANS64 P1, [R3+URZ], R0 ;  /* 0x00000000030095a7 */ /* 0x000ea4000802007f */
[----:B--2---:R-:W-:Y:S05]  /*8130*/  @!P1 BRA `(.L_x_21) ;  /* 0xfffffffc00f09947 */ /* 0x004fea000383ffff */
[----:B------:R-:W-:Y:S05]  /*8140*/  BRA `(.L_x_20) ;  /* 0xffffff9400907947 */ /* 0x000fea000383ffff */
.L_x_26:
[----:B-1----:R1:W2:Y:S02]  /*8150*/  SYNCS.PHASECHK.TRANS64.TRYWAIT P1, [R5+URZ], R4 ;  /* 0x00000004050075a7 */ /* 0x0022a4000802017f */
[----:B--2---:R-:W-:Y:S05]  /*8160*/  @!P1 NANOSLEEP.SYNCS 0x989680 ;  /* 0x009896800000995d */ /* 0x004fea0003900000 */
[----:B------:R-:W2:Y:S02]  /*8170*/  @!P1 SYNCS.PHASECHK.TRANS64 P1, [R5+URZ], R4 ;  /* 0x00000004050095a7 */ /* 0x000ea4000802007f */
[----:B--2---:R-:W-:Y:S05]  /*8180*/  @!P1 BRA `(.L_x_26) ;  /* 0xfffffffc00f09947 */ /* 0x004fea000383ffff */
[----:B------:R-:W-:Y:S05]  /*8190*/  BRA `(.L_x_25) ;  /* 0xffffff9800dc7947 */ /* 0x000fea000383ffff */
.L_x_167:
[----:B------:R-:W-:Y:S01]  /*81a0*/  BSSY B1, `(.L_x_185) ;  /* 0x0000006000017945 */ /* 0x000fe20003800000 */
[----:B------:R-:W-:-:S07]  /*81b0*/  IMAD.MOV.U32 R15, RZ, RZ, -0x1 ;  /* 0xffffffffff0f7424 */ /* 0x000fce00078e00ff */
[----:B------:R-:W-:Y:S05]  /*81c0*/  WARPSYNC.COLLECTIVE R15, `(.L_x_186) ;  /* 0x000000000f0c7348 */ /* 0x000fea0003c00000 */
[----:B------:R-:W-:Y:S02]  /*81d0*/  ELECT P6, UR62, PT ;  /* 0x00000000003e782f */ /* 0x000fe400038c0000 */
[----:B------:R-:W-:Y:S01]  /*81e0*/  MOV R14, UR62 ;  /* 0x0000003e000e7c02 */ /* 0x000fe20008000f00 */
[----:B------:R-:W-:Y:S10]  /*81f0*/  ENDCOLLECTIVE ;  /* 0x000000000000791b */ /* 0x000ff40003800000 */
.L_x_186:
[----:B------:R-:W-:Y:S05]  /*8200*/  BSYNC B1 ;  /* 0x0000000000017941 */ /* 0x000fea0003800000 */
.L_x_185:
[----:B------:R-:W-:Y:S05]  /*8210*/  BRA `(.L_x_187) ;  /* 0xfffffff000347947 */ /* 0x000fea000383ffff */
.L_x_170:
[----:B-1----:R1:W2:Y:S02]  /*8220*/  SYNCS.PHASECHK.TRANS64.TRYWAIT P0, [R23+URZ+0x18], R14 ;  /* 0x0000180e170075a7 */ /* 0x0022a4000800017f */
[----:B--2---:R-:W-:Y:S05]  /*8230*/  @!P0 NANOSLEEP.SYNCS 0x989680 ;  /* 0x009896800000895d */ /* 0x004fea0003900000 */
[----:B------:R-:W2:Y:S02]  /*8240*/  @!P0 SYNCS.PHASECHK.TRANS64 P0, [R23+URZ+0x18], R14 ;  /* 0x0000180e170085a7 */ /* 0x000ea4000800007f */
[----:B--2---:R-:W-:Y:S05]  /*8250*/  @!P0 BRA `(.L_x_170) ;  /* 0xfffffffc00f08947 */ /* 0x004fea000383ffff */
[----:B------:R-:W-:Y:S05]  /*8260*/  BRA `(.L_x_188) ;  /* 0xfffffff0006c7947 */ /* 0x000fea000383ffff */
.L_x_178:
[----:B------:R-:W-:Y:S01]  /*8270*/  BSSY B0, `(.L_x_189) ;  /* 0x0000006000007945 */ /* 0x000fe20003800000 */
[----:B------:R-:W-:-:S07]  /*8280*/  IMAD.MOV.U32 R15, RZ, RZ, -0x1 ;  /* 0xffffffffff0f7424 */ /* 0x000fce00078e00ff */
[----:B------:R-:W-:Y:S05]  /*8290*/  WARPSYNC.COLLECTIVE R15, `(.L_x_190) ;  /* 0x000000000f0c7348 */ /* 0x000fea0003c00000 */
[----:B------:R-:W-:Y:S02]  /*82a0*/  ELECT P6, UR62, PT ;  /* 0x00000000003e782f */ /* 0x000fe400038c0000 */
[----:B------:R-:W-:Y:S01]  /*82b0*/  MOV R14, UR62 ;  /* 0x0000003e000e7c02 */ /* 0x000fe20008000f00 */
[----:B------:R-:W-:Y:S10]  /*82c0*/  ENDCOLLECTIVE ;  /* 0x000000000000791b */ /* 0x000ff40003800000 */
.L_x_190:
[----:B------:R-:W-:Y:S05]  /*82d0*/  BSYNC B0 ;  /* 0x0000000000007941 */ /* 0x000fea0003800000 */
.L_x_189:
[----:B------:R-:W-:Y:S05]  /*82e0*/  BRA `(.L_x_191) ;  /* 0xfffffff800f47947 */ /* 0x000fea000383ffff */
.L_x_182:
[----:B0-----:R0:W1:Y:S02]  /*82f0*/  SYNCS.PHASECHK.TRANS64.TRYWAIT P0, [R7+URZ], R2 ;  /* 0x00000002070075a7 */ /* 0x001064000800017f */
[----:B-1----:R-:W-:Y:S05]  /*8300*/  @!P0 NANOSLEEP.SYNCS 0x989680 ;  /* 0x009896800000895d */ /* 0x002fea0003900000 */
[----:B------:R-:W1:Y:S02]  /*8310*/  @!P0 SYNCS.PHASECHK.TRANS64 P0, [R7+URZ], R2 ;  /* 0x00000002070085a7 */ /* 0x000e64000800007f */
[----:B-1----:R-:W-:Y:S05]  /*8320*/  @!P0 BRA `(.L_x_182) ;  /* 0xfffffffc00f08947 */ /* 0x002fea000383ffff */
[----:B------:R-:W-:Y:S05]  /*8330*/  BRA `(.L_x_192) ;  /* 0xfffffffc00347947 */ /* 0x000fea000383ffff */
.L_x_183:
[----:B0-----:R0:W1:Y:S02]  /*8340*/  SYNCS.PHASECHK.TRANS64.TRYWAIT P0, [R4+URZ], R3 ;  /* 0x00000003040075a7 */ /* 0x001064000800017f */
[----:B-1----:R-:W-:Y:S05]  /*8350*/  @!P0 NANOSLEEP.SYNCS 0x989680 ;  /* 0x009896800000895d */ /* 0x002fea0003900000 */
[----:B------:R-:W1:Y:S02]  /*8360*/  @!P0 SYNCS.PHASECHK.TRANS64 P0, [R4+URZ], R3 ;  /* 0x00000003040085a7 */ /* 0x000e64000800007f */
[----:B-1----:R-:W-:Y:S05]  /*8370*/  @!P0 BRA `(.L_x_183) ;  /* 0xfffffffc00f08947 */ /* 0x002fea000383ffff */
[----:B------:R-:W-:Y:S05]  /*8380*/  BRA `(.L_x_193) ;  /* 0xfffffffc003c7947 */ /* 0x000fea000383ffff */
.L_x_194:
[----:B------:R-:W-:-:S00]  /*8390*/  BRA `(.L_x_194) ;  /* 0xfffffffc00fc7947 */ /* 0x000fc0000383ffff */
[----:B------:R-:W-:-:S00]  /*83a0*/  NOP ;  /* 0x0000000000007918 */ /* 0x000fc00000000000 */
        /* <DEDUP_REMOVED lines=13> */
.L_x_195:


//--------------------- .nv.global.init           --------------------------
	.section	.nv.global.init,"aw",@progbits
.nv.global.init:
	.type		$str$22,@object
	.size		$str$22,($str$23 - $str$22)
$str$22:
        /*0000*/ 	.byte	0x6b, 0x5f, 0x74, 0x69, 0x6c, 0x65, 0x5f, 0x63, 0x6f, 0x75, 0x6e, 0x74, 0x20, 0x3e, 0x3d, 0x20
        /*0010*/ 	.byte	0x31, 0x00
	.type		$str$23,@object
	.size		$str$23,(__unnamed_1 - $str$23)
$str$23:
        /*0012*/ 	.byte	0x2f, 0x74, 0x6d, 0x70, 0x2f, 0x63, 0x75, 0x74, 0x6c, 0x61, 0x73, 0x73, 0x5f, 0x73, 0x77, 0x65
        /*0022*/ 	.byte	0x65, 0x70, 0x5f, 0x73, 0x72, 0x63, 0x2f, 0x69, 0x6e, 0x63, 0x6c, 0x75, 0x64, 0x65, 0x2f, 0x63
        /*0032*/ 	.byte	0x75, 0x74, 0x6c, 0x61, 0x73, 0x73, 0x2f, 0x67, 0x65, 0x6d, 0x6d, 0x2f, 0x63, 0x6f, 0x6c, 0x6c
        /*0042*/ 	.byte	0x65, 0x63, 0x74, 0x69, 0x76, 0x65, 0x2f, 0x73, 0x6d, 0x39, 0x30, 0x5f, 0x6d, 0x6d, 0x61, 0x5f
        /*0052*/ 	.byte	0x74, 0x6d, 0x61, 0x5f, 0x67, 0x6d, 0x6d, 0x61, 0x5f, 0x73, 0x73, 0x5f, 0x77, 0x61, 0x72, 0x70
        /*0062*/ 	.byte	0x73, 0x70, 0x65, 0x63, 0x69, 0x61, 0x6c, 0x69, 0x7a, 0x65, 0x64, 0x2e, 0x68, 0x70, 0x70, 0x00
	.type		__unnamed_1,@object
	.size		__unnamed_1,(.L_0 - __unnamed_1)
__unnamed_1:
        /*0072*/ 	.byte	0x76, 0x6f, 0x69, 0x64, 0x20, 0x63, 0x75, 0x74, 0x6c, 0x61, 0x73, 0x73, 0x3a, 0x3a, 0x67, 0x65
        /* <DEDUP_REMOVED lines=177> */
        /*0b92*/ 	.byte	0x64, 0x65, 0x6e, 0x74, 0x69, 0x74, 0x79, 0x5d, 0x00
.L_0:


//--------------------- .nv.shared._ZN7cutlass13device_kernelINS_4gemm6kernel13GemmUniversalIN4cute5tupleIJiiiiEEENS1_10collective13CollectiveMmaINS1_34MainloopSm90TmaGmmaWarpSpecializedILi3ENS5_IJNS4_1CILi8EEENSA_ILi1EEESC_EEENS1_35KernelTmaWarpSpecializedCooperativeEEENS5_IJNSA_ILi128EEESG_NSA_ILi64EEEEEENS_10tfloat32_tENS5_IJlSC_lEEESJ_SK_NS4_8TiledMMAINS4_8MMA_AtomIJNS4_4SM904GMMA30MMA_64x128x8_F32TF32TF32_SS_TNILNSO_7ScaleInE1ELSQ_1EEEEEENS4_6LayoutINS5_IJNSA_ILi2EEESC_SC_EEENS5_IJSC_NSA_ILi0EEESW_EEEEENS5_IJNS4_10UnderscoreESZ_SZ_EEEEENS4_13SM90_TMA_LOADENS4_14ComposedLayoutINS4_7SwizzleILi3ELi4ELi3EEENS4_18smem_ptr_flag_bitsILi32EEENST_INS5_IJSB_NSA_ILi32EEEEEENS5_IJS18_SC_EEEEEEEvNS4_8identityENS4_23SM90_TMA_LOAD_MULTICASTES1C_vS1D_EENS_8epilogue10collective6detail29Sm90TmaWarpSpecializedAdapterINS1H_15DefaultEpilogueISJ_SK_SK_NS1G_6thread17LinearCombinationISJ_Li1EffLNS1L_9ScaleType4KindE0ELNS_15FloatRoundStyleE2ESJ_EENS1_15EpilogueDefaultEEEEEvvEEEEvNT_6ParamsE --------------------------
	.section	.nv.shared._ZN7cutlass13device_kernelINS_4gemm6kernel13GemmUniversalIN4cute5tupleIJiiiiEEENS1_10collective13CollectiveMmaINS1_34MainloopSm90TmaGmmaWarpSpecializedILi3ENS5_IJNS4_1CILi8EEENSA_ILi1EEESC_EEENS1_35KernelTmaWarpSpecializedCooperativeEEENS5_IJNSA_ILi128EEESG_NSA_ILi64EEEEEENS_10tfloat32_tENS5_IJlSC_lEEESJ_SK_NS4_8TiledMMAINS4_8MMA_AtomIJNS4_4SM904GMMA30MMA_64x128x8_F32TF32TF32_SS_TNILNSO_7ScaleInE1ELSQ_1EEEEEENS4_6LayoutINS5_IJNSA_ILi2EEESC_SC_EEENS5_IJSC_NSA_ILi0EEESW_EEEEENS5_IJNS4_10UnderscoreESZ_SZ_EEEEENS4_13SM90_TMA_LOADENS4_14ComposedLayoutINS4_7SwizzleILi3ELi4ELi3EEENS4_18smem_ptr_flag_bitsILi32EEENST_INS5_IJSB_NSA_ILi32EEEEEENS5_IJS18_SC_EEEEEEEvNS4_8identityENS4_23SM90_TMA_LOAD_MULTICASTES1C_vS1D_EENS_8epilogue10collective6detail29Sm90TmaWarpSpecializedAdapterINS1H_15DefaultEpilogueISJ_SK_SK_NS1G_6thread17LinearCombinationISJ_Li1EffLNS1L_9ScaleType4KindE0ELNS_15FloatRoundStyleE2ESJ_EENS1_15EpilogueDefaultEEEEEvvEEEEvNT_6ParamsE,"aw",@nobits
	.sectionflags	@""
	.align	16
	.zero		1024


//--------------------- .nv.shared.reserved.0     --------------------------
	.section	.nv.shared.reserved.0,"aw",@nobits
	.weak		__nv_reservedSMEM_offset_0_alias
	.size		__nv_reservedSMEM_offset_0_alias, 0, 0
	.other		__nv_reservedSMEM_offset_0_alias,@"STO_CUDA_RESERVED_SHARED STV_DEFAULT"
__nv_reservedSMEM_offset_0_alias:
	.zero		0


//--------------------- .nv.global                --------------------------
	.section	.nv.global,"aw",@nobits
.nv.global:
	.type		_ZN40_INTERNAL_666cd70a_4_k_cu_31afdec1_163454cute1_E,@object
	.size		_ZN40_INTERNAL_666cd70a_4_k_cu_31afdec1_163454cute1_E,(_ZN40_INTERNAL_666cd70a_4_k_cu_31afdec1_163454cuda3std3__45__cpo6cbeginE - _ZN40_INTERNAL_666cd70a_4_k_cu_31afdec1_163454cute1_E)
_ZN40_INTERNAL_666cd70a_4_k_cu_31afdec1_163454cute1_E:
	.zero		1
	.type		_ZN40_INTERNAL_666cd70a_4_k_cu_31afdec1_163454cuda3std3__45__cpo6cbeginE,@object
	.size		_ZN40_INTERNAL_666cd70a_4_k_cu_31afdec1_163454cuda3std3__45__cpo6cbeginE,(_ZN40_INTERNAL_666cd70a_4_k_cu_31afdec1_163454cuda3std3__48in_placeE - _ZN40_INTERNAL_666cd70a_4_k_cu_31afdec1_163454cuda3std3__45__cpo6cbeginE)
_ZN40_INTERNAL_666cd70a_4_k_cu_31afdec1_163454cuda3std3__45__cpo6cbeginE:
	.zero		1
	.type		_ZN40_INTERNAL_666cd70a_4_k_cu_31afdec1_163454cuda3std3__48in_placeE,@object
	.size		_ZN40_INTERNAL_666cd70a_4_k_cu_31afdec1_163454cuda3std3__48in_placeE,(_ZN40_INTERNAL_666cd70a_4_k_cu_31afdec1_163454cuda3std6ranges3__45__cpo9iter_moveE - _ZN40_INTERNAL_666cd70a_4_k_cu_31afdec1_163454cuda3std3__48in_placeE)
_ZN40_INTERNAL_666cd70a_4_k_cu_31afdec1_163454cuda3std3__48in_placeE:
	.zero		1
	.type		_ZN40_INTERNAL_666cd70a_4_k_cu_31afdec1_163454cuda3std6ranges3__45__cpo9iter_moveE,@object
	.size		_ZN40_INTERNAL_666cd70a_4_k_cu_31afdec1_163454cuda3std6ranges3__45__cpo9iter_moveE,(_ZN40_INTERNAL_666cd70a_4_k_cu_31afdec1_163454cuda3std3__45__cpo5beginE - _ZN40_INTERNAL_666cd70a_4_k_cu_31afdec1_163454cuda3std6ranges3__45__cpo9iter_moveE)
_ZN40_INTERNAL_666cd70a_4_k_cu_31afdec1_163454cuda3std6ranges3__45__cpo9iter_moveE:
	.zero		1
	.type		_ZN40_INTERNAL_666cd70a_4_k_cu_31afdec1_163454cuda3std3__45__cpo5beginE,@object
	.size		_ZN40_INTERNAL_666cd70a_4_k_cu_31afdec1_163454cuda3std3__45__cpo5beginE,(_ZN40_INTERNAL_666cd70a_4_k_cu_31afdec1_163454cuda3std3__442_GLOBAL__N__666cd70a_4_k_cu_31afdec1_163456ignoreE - _ZN40_INTERNAL_666cd70a_4_k_cu_31afdec1_163454cuda3std3__45__cpo5beginE)
_ZN40_INTERNAL_666cd70a_4_k_cu_31afdec1_163454cuda3std3__45__cpo5beginE:
	.zero		1
	.type		_ZN40_INTERNAL_666cd70a_4_k_cu_31afdec1_163454cuda3std3__442_GLOBAL__N__666cd70a_4_k_cu_31afdec1_163456ignoreE,@object
	.size		_ZN40_INTERNAL_666cd70a_4_k_cu_31afdec1_163454cuda3std3__442_GLOBAL__N__666cd70a_4_k_cu_31afdec1_163456ignoreE,(_ZN40_INTERNAL_666cd70a_4_k_cu_31afdec1_163454cute7productE - _ZN40_INTERNAL_666cd70a_4_k_cu_31afdec1_163454cuda3std3__442_GLOBAL__N__666cd70a_4_k_cu_31afdec1_163456ignoreE)
_ZN40_INTERNAL_666cd70a_4_k_cu_31afdec1_163454cuda3std3__442_GLOBAL__N__666cd70a_4_k_cu_31afdec1_163456ignoreE:
	.zero		1
	.type		_ZN40_INTERNAL_666cd70a_4_k_cu_31afdec1_163454cute7productE,@object
	.size		_ZN40_INTERNAL_666cd70a_4_k_cu_31afdec1_163454cute7productE,(_ZN40_INTERNAL_666cd70a_4_k_cu_31afdec1_163454cuda3std3__45__cpo3endE - _ZN40_INTERNAL_666cd70a_4_k_cu_31afdec1_163454cute7productE)
_ZN40_INTERNAL_666cd70a_4_k_cu_31afdec1_163454cute7productE:
	.zero		1
	.type		_ZN40_INTERNAL_666cd70a_4_k_cu_31afdec1_163454cuda3std3__45__cpo3endE,@object
	.size		_ZN40_INTERNAL_666cd70a_4_k_cu_31afdec1_163454cuda3std3__45__cpo3endE,(_ZN40_INTERNAL_666cd70a_4_k_cu_31afdec1_163454cuda3std3__419piecewise_constructE - _ZN40_INTERNAL_666cd70a_4_k_cu_31afdec1_163454cuda3std3__45__cpo3endE)
_ZN40_INTERNAL_666cd70a_4_k_cu_31afdec1_163454cuda3std3__45__cpo3endE:
	.zero		1
	.type		_ZN40_INTERNAL_666cd70a_4_k_cu_31afdec1_163454cuda3std3__419piecewise_constructE,@object
	.size		_ZN40_INTERNAL_666cd70a_4_k_cu_31afdec1_163454cuda3std3__419piecewise_constructE,(_ZN40_INTERNAL_666cd70a_4_k_cu_31afdec1_163454cuda3std3__45__cpo4cendE - _ZN40_INTERNAL_666cd70a_4_k_cu_31afdec1_163454cuda3std3__419piecewise_constructE)
_ZN40_INTERNAL_666cd70a_4_k_cu_31afdec1_163454cuda3std3__419piecewise_constructE:
	.zero		1
	.type		_ZN40_INTERNAL_666cd70a_4_k_cu_31afdec1_163454cuda3std3__45__cpo4cendE,@object
	.size		_ZN40_INTERNAL_666cd70a_4_k_cu_31afdec1_163454cuda3std3__45__cpo4cendE,(_ZN40_INTERNAL_666cd70a_4_k_cu_31afdec1_163454cuda3std6ranges3__45__cpo4swapE - _ZN40_INTERNAL_666cd70a_4_k_cu_31afdec1_163454cuda3std3__45__cpo4cendE)
_ZN40_INTERNAL_666cd70a_4_k_cu_31afdec1_163454cuda3std3__45__cpo4cendE:
	.zero		1
	.type		_ZN40_INTERNAL_666cd70a_4_k_cu_31afdec1_163454cuda3std6ranges3__45__cpo4swapE,@object
	.size		_ZN40_INTERNAL_666cd70a_4_k_cu_31afdec1_163454cuda3std6ranges3__45__cpo4swapE,(.L_8 - _ZN40_INTERNAL_666cd70a_4_k_cu_31afdec1_163454cuda3std6ranges3__45__cpo4swapE)
_ZN40_INTERNAL_666cd70a_4_k_cu_31afdec1_163454cuda3std6ranges3__45__cpo4swapE:
	.zero		1
.L_8:


//--------------------- .nv.constant0._ZN7cutlass13device_kernelINS_4gemm6kernel13GemmUniversalIN4cute5tupleIJiiiiEEENS1_10collective13CollectiveMmaINS1_34MainloopSm90TmaGmmaWarpSpecializedILi3ENS5_IJNS4_1CILi8EEENSA_ILi1EEESC_EEENS1_35KernelTmaWarpSpecializedCooperativeEEENS5_IJNSA_ILi128EEESG_NSA_ILi64EEEEEENS_10tfloat32_tENS5_IJlSC_lEEESJ_SK_NS4_8TiledMMAINS4_8MMA_AtomIJNS4_4SM904GMMA30MMA_64x128x8_F32TF32TF32_SS_TNILNSO_7ScaleInE1ELSQ_1EEEEEENS4_6LayoutINS5_IJNSA_ILi2EEESC_SC_EEENS5_IJSC_NSA_ILi0EEESW_EEEEENS5_IJNS4_10UnderscoreESZ_SZ_EEEEENS4_13SM90_TMA_LOADENS4_14ComposedLayoutINS4_7SwizzleILi3ELi4ELi3EEENS4_18smem_ptr_flag_bitsILi32EEENST_INS5_IJSB_NSA_ILi32EEEEEENS5_IJS18_SC_EEEEEEEvNS4_8identityENS4_23SM90_TMA_LOAD_MULTICASTES1C_vS1D_EENS_8epilogue10collective6detail29Sm90TmaWarpSpecializedAdapterINS1H_15DefaultEpilogueISJ_SK_SK_NS1G_6thread17LinearCombinationISJ_Li1EffLNS1L_9ScaleType4KindE0ELNS_15FloatRoundStyleE2ESJ_EENS1_15EpilogueDefaultEEEEEvvEEEEvNT_6ParamsE --------------------------
	.section	.nv.constant0._ZN7cutlass13device_kernelINS_4gemm6kernel13GemmUniversalIN4cute5tupleIJiiiiEEENS1_10collective13CollectiveMmaINS1_34MainloopSm90TmaGmmaWarpSpecializedILi3ENS5_IJNS4_1CILi8EEENSA_ILi1EEESC_EEENS1_35KernelTmaWarpSpecializedCooperativeEEENS5_IJNSA_ILi128EEESG_NSA_ILi64EEEEEENS_10tfloat32_tENS5_IJlSC_lEEESJ_SK_NS4_8TiledMMAINS4_8MMA_AtomIJNS4_4SM904GMMA30MMA_64x128x8_F32TF32TF32_SS_TNILNSO_7ScaleInE1ELSQ_1EEEEEENS4_6LayoutINS5_IJNSA_ILi2EEESC_SC_EEENS5_IJSC_NSA_ILi0EEESW_EEEEENS5_IJNS4_10UnderscoreESZ_SZ_EEEEENS4_13SM90_TMA_LOADENS4_14ComposedLayoutINS4_7SwizzleILi3ELi4ELi3EEENS4_18smem_ptr_flag_bitsILi32EEENST_INS5_IJSB_NSA_ILi32EEEEEENS5_IJS18_SC_EEEEEEEvNS4_8identityENS4_23SM90_TMA_LOAD_MULTICASTES1C_vS1D_EENS_8epilogue10collective6detail29Sm90TmaWarpSpecializedAdapterINS1H_15DefaultEpilogueISJ_SK_SK_NS1G_6thread17LinearCombinationISJ_Li1EffLNS1L_9ScaleType4KindE0ELNS_15FloatRoundStyleE2ESJ_EENS1_15EpilogueDefaultEEEEEvvEEEEvNT_6ParamsE,"a",@progbits
	.sectionflags	@""
	.align	4
.nv.constant0._ZN7cutlass13device_kernelINS_4gemm6kernel13GemmUniversalIN4cute5tupleIJiiiiEEENS1_10collective13CollectiveMmaINS1_34MainloopSm90TmaGmmaWarpSpecializedILi3ENS5_IJNS4_1CILi8EEENSA_ILi1EEESC_EEENS1_35KernelTmaWarpSpecializedCooperativeEEENS5_IJNSA_ILi128EEESG_NSA_ILi64EEEEEENS_10tfloat32_tENS5_IJlSC_lEEESJ_SK_NS4_8TiledMMAINS4_8MMA_AtomIJNS4_4SM904GMMA30MMA_64x128x8_F32TF32TF32_SS_TNILNSO_7ScaleInE1ELSQ_1EEEEEENS4_6LayoutINS5_IJNSA_ILi2EEESC_SC_EEENS5_IJSC_NSA_ILi0EEESW_EEEEENS5_IJNS4_10UnderscoreESZ_SZ_EEEEENS4_13SM90_TMA_LOADENS4_14ComposedLayoutINS4_7SwizzleILi3ELi4ELi3EEENS4_18smem_ptr_flag_bitsILi32EEENST_INS5_IJSB_NSA_ILi32EEEEEENS5_IJS18_SC_EEEEEEEvNS4_8identityENS4_23SM90_TMA_LOAD_MULTICASTES1C_vS1D_EENS_8epilogue10collective6detail29Sm90TmaWarpSpecializedAdapterINS1H_15DefaultEpilogueISJ_SK_SK_NS1G_6thread17LinearCombinationISJ_Li1EffLNS1L_9ScaleType4KindE0ELNS_15FloatRoundStyleE2ESJ_EENS1_15EpilogueDefaultEEEEEvvEEEEvNT_6ParamsE:
	.zero		1664


//--------------------- SYMBOLS --------------------------

	.type		.nv.reservedSmem.offset0,@object
	.size		.nv.reservedSmem.offset0,0x4
	.type		__assertfail,@function
